//
// Generated by NVIDIA NVVM Compiler
//
// Compiler Build ID: CL-36424714
// Cuda compilation tools, release 13.0, V13.0.88
// Based on NVVM 20.0.0
//

.version 9.0
.target sm_100
.address_size 64

	// .globl	_Z13simGlobalStepP6float3S0_i

.visible .entry _Z13simGlobalStepP6float3S0_i(
	.param .u64 .ptr .align 1 _Z13simGlobalStepP6float3S0_i_param_0,
	.param .u64 .ptr .align 1 _Z13simGlobalStepP6float3S0_i_param_1,
	.param .u32 _Z13simGlobalStepP6float3S0_i_param_2
)
{
	.reg .pred 	%p<33>;
	.reg .b32 	%r<44>;
	.reg .b32 	%f<452>;
	.reg .b64 	%rd<33>;

	ld.param.u64 	%rd9, [_Z13simGlobalStepP6float3S0_i_param_0];
	ld.param.u64 	%rd8, [_Z13simGlobalStepP6float3S0_i_param_1];
	ld.param.u32 	%r24, [_Z13simGlobalStepP6float3S0_i_param_2];
	cvta.to.global.u64 	%rd1, %rd9;
	mov.u32 	%r25, %tid.x;
	mov.u32 	%r26, %ctaid.x;
	mov.u32 	%r27, %ntid.x;
	mad.lo.s32 	%r1, %r26, %r27, %r25;
	setp.ge.s32 	%p1, %r1, %r24;
	@%p1 bra 	$L__BB0_24;
	setp.lt.s32 	%p2, %r1, 1;
	mov.f32 	%f425, 0f00000000;
	mov.b32 	%r42, 0;
	mov.f32 	%f426, %f425;
	mov.f32 	%f427, %f425;
	@%p2 bra 	$L__BB0_10;
	mul.wide.u32 	%rd10, %r1, 12;
	add.s64 	%rd11, %rd1, %rd10;
	ld.global.f32 	%f1, [%rd11];
	ld.global.f32 	%f2, [%rd11+4];
	ld.global.f32 	%f3, [%rd11+8];
	min.s32 	%r30, %r1, %r24;
	max.s32 	%r42, %r30, 1;
	and.b32  	%r3, %r42, 3;
	setp.lt.s32 	%p3, %r30, 4;
	mov.f32 	%f427, 0f00000000;
	mov.b32 	%r37, 0;
	mov.f32 	%f426, %f427;
	mov.f32 	%f425, %f427;
	@%p3 bra 	$L__BB0_5;
	and.b32  	%r37, %r42, 2147483644;
	neg.s32 	%r35, %r37;
	add.s64 	%rd31, %rd1, 24;
	mov.f32 	%f427, 0f00000000;
$L__BB0_4:
	.pragma "nounroll";
	ld.global.f32 	%f74, [%rd31+-24];
	sub.f32 	%f75, %f74, %f1;
	ld.global.f32 	%f76, [%rd31+-20];
	sub.f32 	%f77, %f76, %f2;
	ld.global.f32 	%f78, [%rd31+-16];
	sub.f32 	%f79, %f78, %f3;
	mul.f32 	%f80, %f77, %f77;
	fma.rn.f32 	%f81, %f75, %f75, %f80;
	fma.rn.f32 	%f82, %f79, %f79, %f81;
	sqrt.rn.f32 	%f83, %f82;
	div.rn.f32 	%f84, %f75, %f83;
	div.rn.f32 	%f85, %f77, %f83;
	div.rn.f32 	%f86, %f79, %f83;
	setp.lt.f32 	%p4, %f82, 0f3F800000;
	selp.f32 	%f87, 0f3F800000, %f82, %p4;
	mul.f32 	%f88, %f84, 0f388BF84E;
	div.rn.f32 	%f89, %f88, %f87;
	add.f32 	%f90, %f425, %f89;
	mul.f32 	%f91, %f85, 0f388BF84E;
	div.rn.f32 	%f92, %f91, %f87;
	add.f32 	%f93, %f426, %f92;
	mul.f32 	%f94, %f86, 0f388BF84E;
	div.rn.f32 	%f95, %f94, %f87;
	add.f32 	%f96, %f427, %f95;
	ld.global.f32 	%f97, [%rd31+-12];
	sub.f32 	%f98, %f97, %f1;
	ld.global.f32 	%f99, [%rd31+-8];
	sub.f32 	%f100, %f99, %f2;
	ld.global.f32 	%f101, [%rd31+-4];
	sub.f32 	%f102, %f101, %f3;
	mul.f32 	%f103, %f100, %f100;
	fma.rn.f32 	%f104, %f98, %f98, %f103;
	fma.rn.f32 	%f105, %f102, %f102, %f104;
	sqrt.rn.f32 	%f106, %f105;
	div.rn.f32 	%f107, %f98, %f106;
	div.rn.f32 	%f108, %f100, %f106;
	div.rn.f32 	%f109, %f102, %f106;
	setp.lt.f32 	%p5, %f105, 0f3F800000;
	selp.f32 	%f110, 0f3F800000, %f105, %p5;
	mul.f32 	%f111, %f107, 0f388BF84E;
	div.rn.f32 	%f112, %f111, %f110;
	add.f32 	%f113, %f90, %f112;
	mul.f32 	%f114, %f108, 0f388BF84E;
	div.rn.f32 	%f115, %f114, %f110;
	add.f32 	%f116, %f93, %f115;
	mul.f32 	%f117, %f109, 0f388BF84E;
	div.rn.f32 	%f118, %f117, %f110;
	add.f32 	%f119, %f96, %f118;
	ld.global.f32 	%f120, [%rd31];
	sub.f32 	%f121, %f120, %f1;
	ld.global.f32 	%f122, [%rd31+4];
	sub.f32 	%f123, %f122, %f2;
	ld.global.f32 	%f124, [%rd31+8];
	sub.f32 	%f125, %f124, %f3;
	mul.f32 	%f126, %f123, %f123;
	fma.rn.f32 	%f127, %f121, %f121, %f126;
	fma.rn.f32 	%f128, %f125, %f125, %f127;
	sqrt.rn.f32 	%f129, %f128;
	div.rn.f32 	%f130, %f121, %f129;
	div.rn.f32 	%f131, %f123, %f129;
	div.rn.f32 	%f132, %f125, %f129;
	setp.lt.f32 	%p6, %f128, 0f3F800000;
	selp.f32 	%f133, 0f3F800000, %f128, %p6;
	mul.f32 	%f134, %f130, 0f388BF84E;
	div.rn.f32 	%f135, %f134, %f133;
	add.f32 	%f136, %f113, %f135;
	mul.f32 	%f137, %f131, 0f388BF84E;
	div.rn.f32 	%f138, %f137, %f133;
	add.f32 	%f139, %f116, %f138;
	mul.f32 	%f140, %f132, 0f388BF84E;
	div.rn.f32 	%f141, %f140, %f133;
	add.f32 	%f142, %f119, %f141;
	ld.global.f32 	%f143, [%rd31+12];
	sub.f32 	%f144, %f143, %f1;
	ld.global.f32 	%f145, [%rd31+16];
	sub.f32 	%f146, %f145, %f2;
	ld.global.f32 	%f147, [%rd31+20];
	sub.f32 	%f148, %f147, %f3;
	mul.f32 	%f149, %f146, %f146;
	fma.rn.f32 	%f150, %f144, %f144, %f149;
	fma.rn.f32 	%f151, %f148, %f148, %f150;
	sqrt.rn.f32 	%f152, %f151;
	div.rn.f32 	%f153, %f144, %f152;
	div.rn.f32 	%f154, %f146, %f152;
	div.rn.f32 	%f155, %f148, %f152;
	setp.lt.f32 	%p7, %f151, 0f3F800000;
	selp.f32 	%f156, 0f3F800000, %f151, %p7;
	mul.f32 	%f157, %f153, 0f388BF84E;
	div.rn.f32 	%f158, %f157, %f156;
	add.f32 	%f425, %f136, %f158;
	mul.f32 	%f159, %f154, 0f388BF84E;
	div.rn.f32 	%f160, %f159, %f156;
	add.f32 	%f426, %f139, %f160;
	mul.f32 	%f161, %f155, 0f388BF84E;
	div.rn.f32 	%f162, %f161, %f156;
	add.f32 	%f427, %f142, %f162;
	add.s32 	%r35, %r35, 4;
	add.s64 	%rd31, %rd31, 48;
	setp.ne.s32 	%p8, %r35, 0;
	@%p8 bra 	$L__BB0_4;
$L__BB0_5:
	setp.eq.s32 	%p9, %r3, 0;
	@%p9 bra 	$L__BB0_10;
	setp.eq.s32 	%p10, %r3, 1;
	@%p10 bra 	$L__BB0_8;
	mul.wide.u32 	%rd12, %r37, 12;
	add.s64 	%rd13, %rd1, %rd12;
	ld.global.f32 	%f164, [%rd13];
	sub.f32 	%f165, %f164, %f1;
	ld.global.f32 	%f166, [%rd13+4];
	sub.f32 	%f167, %f166, %f2;
	ld.global.f32 	%f168, [%rd13+8];
	sub.f32 	%f169, %f168, %f3;
	mul.f32 	%f170, %f167, %f167;
	fma.rn.f32 	%f171, %f165, %f165, %f170;
	fma.rn.f32 	%f172, %f169, %f169, %f171;
	sqrt.rn.f32 	%f173, %f172;
	div.rn.f32 	%f174, %f165, %f173;
	div.rn.f32 	%f175, %f167, %f173;
	div.rn.f32 	%f176, %f169, %f173;
	setp.lt.f32 	%p11, %f172, 0f3F800000;
	selp.f32 	%f177, 0f3F800000, %f172, %p11;
	mul.f32 	%f178, %f174, 0f388BF84E;
	div.rn.f32 	%f179, %f178, %f177;
	add.f32 	%f180, %f425, %f179;
	mul.f32 	%f181, %f175, 0f388BF84E;
	div.rn.f32 	%f182, %f181, %f177;
	add.f32 	%f183, %f426, %f182;
	mul.f32 	%f184, %f176, 0f388BF84E;
	div.rn.f32 	%f185, %f184, %f177;
	add.f32 	%f186, %f427, %f185;
	ld.global.f32 	%f187, [%rd13+12];
	sub.f32 	%f188, %f187, %f1;
	ld.global.f32 	%f189, [%rd13+16];
	sub.f32 	%f190, %f189, %f2;
	ld.global.f32 	%f191, [%rd13+20];
	sub.f32 	%f192, %f191, %f3;
	mul.f32 	%f193, %f190, %f190;
	fma.rn.f32 	%f194, %f188, %f188, %f193;
	fma.rn.f32 	%f195, %f192, %f192, %f194;
	sqrt.rn.f32 	%f196, %f195;
	div.rn.f32 	%f197, %f188, %f196;
	div.rn.f32 	%f198, %f190, %f196;
	div.rn.f32 	%f199, %f192, %f196;
	setp.lt.f32 	%p12, %f195, 0f3F800000;
	selp.f32 	%f200, 0f3F800000, %f195, %p12;
	mul.f32 	%f201, %f197, 0f388BF84E;
	div.rn.f32 	%f202, %f201, %f200;
	add.f32 	%f425, %f180, %f202;
	mul.f32 	%f203, %f198, 0f388BF84E;
	div.rn.f32 	%f204, %f203, %f200;
	add.f32 	%f426, %f183, %f204;
	mul.f32 	%f205, %f199, 0f388BF84E;
	div.rn.f32 	%f206, %f205, %f200;
	add.f32 	%f427, %f186, %f206;
	add.s32 	%r37, %r37, 2;
$L__BB0_8:
	and.b32  	%r31, %r42, 1;
	setp.eq.b32 	%p13, %r31, 1;
	not.pred 	%p14, %p13;
	@%p14 bra 	$L__BB0_10;
	mul.wide.u32 	%rd14, %r37, 12;
	add.s64 	%rd15, %rd1, %rd14;
	ld.global.f32 	%f207, [%rd15];
	sub.f32 	%f208, %f207, %f1;
	ld.global.f32 	%f209, [%rd15+4];
	sub.f32 	%f210, %f209, %f2;
	ld.global.f32 	%f211, [%rd15+8];
	sub.f32 	%f212, %f211, %f3;
	mul.f32 	%f213, %f210, %f210;
	fma.rn.f32 	%f214, %f208, %f208, %f213;
	fma.rn.f32 	%f215, %f212, %f212, %f214;
	sqrt.rn.f32 	%f216, %f215;
	div.rn.f32 	%f217, %f208, %f216;
	div.rn.f32 	%f218, %f210, %f216;
	div.rn.f32 	%f219, %f212, %f216;
	setp.lt.f32 	%p15, %f215, 0f3F800000;
	selp.f32 	%f220, 0f3F800000, %f215, %p15;
	mul.f32 	%f221, %f217, 0f388BF84E;
	div.rn.f32 	%f222, %f221, %f220;
	add.f32 	%f425, %f425, %f222;
	mul.f32 	%f223, %f218, 0f388BF84E;
	div.rn.f32 	%f224, %f223, %f220;
	add.f32 	%f426, %f426, %f224;
	mul.f32 	%f225, %f219, 0f388BF84E;
	div.rn.f32 	%f226, %f225, %f220;
	add.f32 	%f427, %f427, %f226;
$L__BB0_10:
	setp.ge.s32 	%p16, %r42, %r24;
	@%p16 bra 	$L__BB0_14;
	setp.eq.s32 	%p17, %r42, %r1;
	@%p17 bra 	$L__BB0_13;
	mul.wide.u32 	%rd16, %r42, 12;
	add.s64 	%rd17, %rd1, %rd16;
	ld.global.f32 	%f227, [%rd17];
	mul.wide.s32 	%rd18, %r1, 12;
	add.s64 	%rd19, %rd1, %rd18;
	ld.global.f32 	%f228, [%rd19];
	sub.f32 	%f229, %f227, %f228;
	ld.global.f32 	%f230, [%rd17+4];
	ld.global.f32 	%f231, [%rd19+4];
	sub.f32 	%f232, %f230, %f231;
	ld.global.f32 	%f233, [%rd17+8];
	ld.global.f32 	%f234, [%rd19+8];
	sub.f32 	%f235, %f233, %f234;
	mul.f32 	%f236, %f232, %f232;
	fma.rn.f32 	%f237, %f229, %f229, %f236;
	fma.rn.f32 	%f238, %f235, %f235, %f237;
	sqrt.rn.f32 	%f239, %f238;
	div.rn.f32 	%f240, %f229, %f239;
	div.rn.f32 	%f241, %f232, %f239;
	div.rn.f32 	%f242, %f235, %f239;
	setp.lt.f32 	%p18, %f238, 0f3F800000;
	selp.f32 	%f243, 0f3F800000, %f238, %p18;
	mul.f32 	%f244, %f240, 0f388BF84E;
	div.rn.f32 	%f245, %f244, %f243;
	add.f32 	%f425, %f425, %f245;
	mul.f32 	%f246, %f241, 0f388BF84E;
	div.rn.f32 	%f247, %f246, %f243;
	add.f32 	%f426, %f426, %f247;
	mul.f32 	%f248, %f242, 0f388BF84E;
	div.rn.f32 	%f249, %f248, %f243;
	add.f32 	%f427, %f427, %f249;
$L__BB0_13:
	add.s32 	%r42, %r42, 1;
$L__BB0_14:
	setp.ge.s32 	%p19, %r42, %r24;
	@%p19 bra 	$L__BB0_23;
	mul.wide.s32 	%rd20, %r1, 12;
	add.s64 	%rd21, %rd1, %rd20;
	ld.global.f32 	%f40, [%rd21];
	ld.global.f32 	%f41, [%rd21+4];
	ld.global.f32 	%f42, [%rd21+8];
	sub.s32 	%r14, %r24, %r42;
	and.b32  	%r15, %r14, 3;
	sub.s32 	%r32, %r42, %r24;
	setp.gt.u32 	%p20, %r32, -4;
	@%p20 bra 	$L__BB0_18;
	and.b32  	%r33, %r14, -4;
	neg.s32 	%r40, %r33;
	mul.wide.u32 	%rd22, %r42, 12;
	add.s64 	%rd23, %rd22, %rd1;
	add.s64 	%rd32, %rd23, 24;
$L__BB0_17:
	.pragma "nounroll";
	ld.global.f32 	%f251, [%rd32+-24];
	sub.f32 	%f252, %f251, %f40;
	ld.global.f32 	%f253, [%rd32+-20];
	sub.f32 	%f254, %f253, %f41;
	ld.global.f32 	%f255, [%rd32+-16];
	sub.f32 	%f256, %f255, %f42;
	mul.f32 	%f257, %f254, %f254;
	fma.rn.f32 	%f258, %f252, %f252, %f257;
	fma.rn.f32 	%f259, %f256, %f256, %f258;
	sqrt.rn.f32 	%f260, %f259;
	div.rn.f32 	%f261, %f252, %f260;
	div.rn.f32 	%f262, %f254, %f260;
	div.rn.f32 	%f263, %f256, %f260;
	setp.lt.f32 	%p21, %f259, 0f3F800000;
	selp.f32 	%f264, 0f3F800000, %f259, %p21;
	mul.f32 	%f265, %f261, 0f388BF84E;
	div.rn.f32 	%f266, %f265, %f264;
	add.f32 	%f267, %f425, %f266;
	mul.f32 	%f268, %f262, 0f388BF84E;
	div.rn.f32 	%f269, %f268, %f264;
	add.f32 	%f270, %f426, %f269;
	mul.f32 	%f271, %f263, 0f388BF84E;
	div.rn.f32 	%f272, %f271, %f264;
	add.f32 	%f273, %f427, %f272;
	ld.global.f32 	%f274, [%rd32+-12];
	sub.f32 	%f275, %f274, %f40;
	ld.global.f32 	%f276, [%rd32+-8];
	sub.f32 	%f277, %f276, %f41;
	ld.global.f32 	%f278, [%rd32+-4];
	sub.f32 	%f279, %f278, %f42;
	mul.f32 	%f280, %f277, %f277;
	fma.rn.f32 	%f281, %f275, %f275, %f280;
	fma.rn.f32 	%f282, %f279, %f279, %f281;
	sqrt.rn.f32 	%f283, %f282;
	div.rn.f32 	%f284, %f275, %f283;
	div.rn.f32 	%f285, %f277, %f283;
	div.rn.f32 	%f286, %f279, %f283;
	setp.lt.f32 	%p22, %f282, 0f3F800000;
	selp.f32 	%f287, 0f3F800000, %f282, %p22;
	mul.f32 	%f288, %f284, 0f388BF84E;
	div.rn.f32 	%f289, %f288, %f287;
	add.f32 	%f290, %f267, %f289;
	mul.f32 	%f291, %f285, 0f388BF84E;
	div.rn.f32 	%f292, %f291, %f287;
	add.f32 	%f293, %f270, %f292;
	mul.f32 	%f294, %f286, 0f388BF84E;
	div.rn.f32 	%f295, %f294, %f287;
	add.f32 	%f296, %f273, %f295;
	ld.global.f32 	%f297, [%rd32];
	sub.f32 	%f298, %f297, %f40;
	ld.global.f32 	%f299, [%rd32+4];
	sub.f32 	%f300, %f299, %f41;
	ld.global.f32 	%f301, [%rd32+8];
	sub.f32 	%f302, %f301, %f42;
	mul.f32 	%f303, %f300, %f300;
	fma.rn.f32 	%f304, %f298, %f298, %f303;
	fma.rn.f32 	%f305, %f302, %f302, %f304;
	sqrt.rn.f32 	%f306, %f305;
	div.rn.f32 	%f307, %f298, %f306;
	div.rn.f32 	%f308, %f300, %f306;
	div.rn.f32 	%f309, %f302, %f306;
	setp.lt.f32 	%p23, %f305, 0f3F800000;
	selp.f32 	%f310, 0f3F800000, %f305, %p23;
	mul.f32 	%f311, %f307, 0f388BF84E;
	div.rn.f32 	%f312, %f311, %f310;
	add.f32 	%f313, %f290, %f312;
	mul.f32 	%f314, %f308, 0f388BF84E;
	div.rn.f32 	%f315, %f314, %f310;
	add.f32 	%f316, %f293, %f315;
	mul.f32 	%f317, %f309, 0f388BF84E;
	div.rn.f32 	%f318, %f317, %f310;
	add.f32 	%f319, %f296, %f318;
	ld.global.f32 	%f320, [%rd32+12];
	sub.f32 	%f321, %f320, %f40;
	ld.global.f32 	%f322, [%rd32+16];
	sub.f32 	%f323, %f322, %f41;
	ld.global.f32 	%f324, [%rd32+20];
	sub.f32 	%f325, %f324, %f42;
	mul.f32 	%f326, %f323, %f323;
	fma.rn.f32 	%f327, %f321, %f321, %f326;
	fma.rn.f32 	%f328, %f325, %f325, %f327;
	sqrt.rn.f32 	%f329, %f328;
	div.rn.f32 	%f330, %f321, %f329;
	div.rn.f32 	%f331, %f323, %f329;
	div.rn.f32 	%f332, %f325, %f329;
	setp.lt.f32 	%p24, %f328, 0f3F800000;
	selp.f32 	%f333, 0f3F800000, %f328, %p24;
	mul.f32 	%f334, %f330, 0f388BF84E;
	div.rn.f32 	%f335, %f334, %f333;
	add.f32 	%f425, %f313, %f335;
	mul.f32 	%f336, %f331, 0f388BF84E;
	div.rn.f32 	%f337, %f336, %f333;
	add.f32 	%f426, %f316, %f337;
	mul.f32 	%f338, %f332, 0f388BF84E;
	div.rn.f32 	%f339, %f338, %f333;
	add.f32 	%f427, %f319, %f339;
	add.s32 	%r42, %r42, 4;
	add.s32 	%r40, %r40, 4;
	add.s64 	%rd32, %rd32, 48;
	setp.ne.s32 	%p25, %r40, 0;
	@%p25 bra 	$L__BB0_17;
$L__BB0_18:
	setp.eq.s32 	%p26, %r15, 0;
	@%p26 bra 	$L__BB0_23;
	setp.eq.s32 	%p27, %r15, 1;
	@%p27 bra 	$L__BB0_21;
	mul.wide.u32 	%rd24, %r42, 12;
	add.s64 	%rd25, %rd1, %rd24;
	ld.global.f32 	%f341, [%rd25];
	sub.f32 	%f342, %f341, %f40;
	ld.global.f32 	%f343, [%rd25+4];
	sub.f32 	%f344, %f343, %f41;
	ld.global.f32 	%f345, [%rd25+8];
	sub.f32 	%f346, %f345, %f42;
	mul.f32 	%f347, %f344, %f344;
	fma.rn.f32 	%f348, %f342, %f342, %f347;
	fma.rn.f32 	%f349, %f346, %f346, %f348;
	sqrt.rn.f32 	%f350, %f349;
	div.rn.f32 	%f351, %f342, %f350;
	div.rn.f32 	%f352, %f344, %f350;
	div.rn.f32 	%f353, %f346, %f350;
	setp.lt.f32 	%p28, %f349, 0f3F800000;
	selp.f32 	%f354, 0f3F800000, %f349, %p28;
	mul.f32 	%f355, %f351, 0f388BF84E;
	div.rn.f32 	%f356, %f355, %f354;
	add.f32 	%f357, %f425, %f356;
	mul.f32 	%f358, %f352, 0f388BF84E;
	div.rn.f32 	%f359, %f358, %f354;
	add.f32 	%f360, %f426, %f359;
	mul.f32 	%f361, %f353, 0f388BF84E;
	div.rn.f32 	%f362, %f361, %f354;
	add.f32 	%f363, %f427, %f362;
	ld.global.f32 	%f364, [%rd25+12];
	sub.f32 	%f365, %f364, %f40;
	ld.global.f32 	%f366, [%rd25+16];
	sub.f32 	%f367, %f366, %f41;
	ld.global.f32 	%f368, [%rd25+20];
	sub.f32 	%f369, %f368, %f42;
	mul.f32 	%f370, %f367, %f367;
	fma.rn.f32 	%f371, %f365, %f365, %f370;
	fma.rn.f32 	%f372, %f369, %f369, %f371;
	sqrt.rn.f32 	%f373, %f372;
	div.rn.f32 	%f374, %f365, %f373;
	div.rn.f32 	%f375, %f367, %f373;
	div.rn.f32 	%f376, %f369, %f373;
	setp.lt.f32 	%p29, %f372, 0f3F800000;
	selp.f32 	%f377, 0f3F800000, %f372, %p29;
	mul.f32 	%f378, %f374, 0f388BF84E;
	div.rn.f32 	%f379, %f378, %f377;
	add.f32 	%f425, %f357, %f379;
	mul.f32 	%f380, %f375, 0f388BF84E;
	div.rn.f32 	%f381, %f380, %f377;
	add.f32 	%f426, %f360, %f381;
	mul.f32 	%f382, %f376, 0f388BF84E;
	div.rn.f32 	%f383, %f382, %f377;
	add.f32 	%f427, %f363, %f383;
	add.s32 	%r42, %r42, 2;
$L__BB0_21:
	and.b32  	%r34, %r14, 1;
	setp.eq.b32 	%p30, %r34, 1;
	not.pred 	%p31, %p30;
	@%p31 bra 	$L__BB0_23;
	mul.wide.u32 	%rd26, %r42, 12;
	add.s64 	%rd27, %rd1, %rd26;
	ld.global.f32 	%f384, [%rd27];
	sub.f32 	%f385, %f384, %f40;
	ld.global.f32 	%f386, [%rd27+4];
	sub.f32 	%f387, %f386, %f41;
	ld.global.f32 	%f388, [%rd27+8];
	sub.f32 	%f389, %f388, %f42;
	mul.f32 	%f390, %f387, %f387;
	fma.rn.f32 	%f391, %f385, %f385, %f390;
	fma.rn.f32 	%f392, %f389, %f389, %f391;
	sqrt.rn.f32 	%f393, %f392;
	div.rn.f32 	%f394, %f385, %f393;
	div.rn.f32 	%f395, %f387, %f393;
	div.rn.f32 	%f396, %f389, %f393;
	setp.lt.f32 	%p32, %f392, 0f3F800000;
	selp.f32 	%f397, 0f3F800000, %f392, %p32;
	mul.f32 	%f398, %f394, 0f388BF84E;
	div.rn.f32 	%f399, %f398, %f397;
	add.f32 	%f425, %f425, %f399;
	mul.f32 	%f400, %f395, 0f388BF84E;
	div.rn.f32 	%f401, %f400, %f397;
	add.f32 	%f426, %f426, %f401;
	mul.f32 	%f402, %f396, 0f388BF84E;
	div.rn.f32 	%f403, %f402, %f397;
	add.f32 	%f427, %f427, %f403;
$L__BB0_23:
	cvta.to.global.u64 	%rd28, %rd8;
	mul.wide.s32 	%rd29, %r1, 12;
	add.s64 	%rd30, %rd28, %rd29;
	ld.global.f32 	%f404, [%rd30];
	add.f32 	%f405, %f425, %f404;
	st.global.f32 	[%rd30], %f405;
	ld.global.f32 	%f406, [%rd30+4];
	add.f32 	%f407, %f426, %f406;
	st.global.f32 	[%rd30+4], %f407;
	ld.global.f32 	%f408, [%rd30+8];
	add.f32 	%f409, %f427, %f408;
	st.global.f32 	[%rd30+8], %f409;
$L__BB0_24:
	ret;

}


// ===== COMPILED SASS (sm_100) =====

	.target	sm_100

	.elftype	@"ET_EXEC"


//--------------------- .note.nv.tkinfo           --------------------------
	.section	.note.nv.tkinfo,"",@"SHT_NOTE"
	.sectionflags	@"SHF_NOTE_NV_TKINFO"
	.tkinfo
        /*0018*/ 	.word	0x00000002
        /*0030*/ 	.string	""
        /*0030*/ 	.string	"ptxas"
        /*0030*/ 	.string	"Cuda compilation tools, release 13.0, V13.0.88"
        /*0030*/ 	.string	"Build cuda_13.0.r13.0/compiler.36424714_0"
        /*0030*/ 	.string	"-arch sm_100 -m 64 "



//--------------------- .note.nv.cuinfo           --------------------------
	.section	.note.nv.cuinfo,"",@"SHT_NOTE"
	.sectionflags	@"SHF_NOTE_NV_CUINFO"
        /*0018*/ 	.short	0x0002
        /*001a*/ 	.short	0x0064
        /*001c*/ 	.short	0x0082
	.zero		2


//--------------------- .nv.info                  --------------------------
	.section	.nv.info,"",@"SHT_CUDA_INFO"
	.align	4


	//----- nvinfo : EIATTR_REGCOUNT
	.align		4
        /*0000*/ 	.byte	0x04, 0x2f
        /*0002*/ 	.short	(.L_1 - .L_0)
	.align		4
.L_0:
        /*0004*/ 	.word	index@(_Z13simGlobalStepP6float3S0_i)
        /*0008*/ 	.word	0x00000020


	//----- nvinfo : EIATTR_FRAME_SIZE
	.align		4
.L_1:
        /*000c*/ 	.byte	0x04, 0x11
        /*000e*/ 	.short	(.L_3 - .L_2)
	.align		4
.L_2:
        /*0010*/ 	.word	index@($__internal_1_$__cuda_sm3x_div_rn_noftz_f32_slowpath)
        /*0014*/ 	.word	0x00000000


	//----- nvinfo : EIATTR_FRAME_SIZE
	.align		4
.L_3:
        /*0018*/ 	.byte	0x04, 0x11
        /*001a*/ 	.short	(.L_5 - .L_4)
	.align		4
.L_4:
        /*001c*/ 	.word	index@($__internal_0_$__cuda_sm20_sqrt_rn_f32_slowpath)
        /*0020*/ 	.word	0x00000000


	//----- nvinfo : EIATTR_FRAME_SIZE
	.align		4
.L_5:
        /*0024*/ 	.byte	0x04, 0x11
        /*0026*/ 	.short	(.L_7 - .L_6)
	.align		4
.L_6:
        /*0028*/ 	.word	index@(_Z13simGlobalStepP6float3S0_i)
        /*002c*/ 	.word	0x00000000


	//----- nvinfo : EIATTR_MIN_STACK_SIZE
	.align		4
.L_7:
        /*0030*/ 	.byte	0x04, 0x12
        /*0032*/ 	.short	(.L_9 - .L_8)
	.align		4
.L_8:
        /*0034*/ 	.word	index@(_Z13simGlobalStepP6float3S0_i)
        /*0038*/ 	.word	0x00000000
.L_9:


//--------------------- .nv.compat                --------------------------
	.section	.nv.compat,"",@"SHT_CUDA_COMPAT_INFO"
	.align	4
        /*0000*/ 	.byte	0x02, 0x09, 0x00, 0x00, 0x02, 0x02, 0x01, 0x00, 0x02, 0x05, 0x05, 0x00, 0x03, 0x07, 0x01, 0x01
        /*0010*/ 	.byte	0x02, 0x03, 0x00, 0x00, 0x02, 0x06, 0x01, 0x00, 0x04, 0x0b, 0x08, 0x00, 0x01, 0x00, 0x00, 0x00
        /*0020*/ 	.byte	0x00, 0x00, 0x00, 0x00


//--------------------- .nv.info._Z13simGlobalStepP6float3S0_i --------------------------
	.section	.nv.info._Z13simGlobalStepP6float3S0_i,"",@"SHT_CUDA_INFO"
	.sectionflags	@""
	.align	4


	//----- nvinfo : EIATTR_CUDA_API_VERSION
	.align		4
        /*0000*/ 	.byte	0x04, 0x37
        /*0002*/ 	.short	(.L_11 - .L_10)
.L_10:
        /*0004*/ 	.word	0x00000082


	//----- nvinfo : EIATTR_KPARAM_INFO
	.align		4
.L_11:
        /*0008*/ 	.byte	0x04, 0x17
        /*000a*/ 	.short	(.L_13 - .L_12)
.L_12:
        /*000c*/ 	.word	0x00000000
        /*0010*/ 	.short	0x0002
        /*0012*/ 	.short	0x0010
        /*0014*/ 	.byte	0x00, 0xf0, 0x11, 0x00


	//----- nvinfo : EIATTR_KPARAM_INFO
	.align		4
.L_13:
        /*0018*/ 	.byte	0x04, 0x17
        /*001a*/ 	.short	(.L_15 - .L_14)
.L_14:
        /*001c*/ 	.word	0x00000000
        /*0020*/ 	.short	0x0001
        /*0022*/ 	.short	0x0008
        /*0024*/ 	.byte	0x00, 0xf5, 0x21, 0x00


	//----- nvinfo : EIATTR_KPARAM_INFO
	.align		4
.L_15:
        /*0028*/ 	.byte	0x04, 0x17
        /*002a*/ 	.short	(.L_17 - .L_16)
.L_16:
        /*002c*/ 	.word	0x00000000
        /*0030*/ 	.short	0x0000
        /*0032*/ 	.short	0x0000
        /*0034*/ 	.byte	0x00, 0xf5, 0x21, 0x00


	//----- nvinfo : EIATTR_SPARSE_MMA_MASK
	.align		4
.L_17:
        /*0038*/ 	.byte	0x03, 0x50
        /*003a*/ 	.short	0x0000


	//----- nvinfo : EIATTR_MAXREG_COUNT
	.align		4
        /*003c*/ 	.byte	0x03, 0x1b
        /*003e*/ 	.short	0x00ff


	//----- nvinfo : EIATTR_MERCURY_ISA_VERSION
	.align		4
        /*0040*/ 	.byte	0x03, 0x5f
        /*0042*/ 	.short	0x0101


	//----- nvinfo : EIATTR_VRC_CTA_INIT_COUNT
	.align		4
        /*0044*/ 	.byte	0x02, 0x4a
	.zero		1
	.zero		1


	//----- nvinfo : EIATTR_EXIT_INSTR_OFFSETS
	.align		4
        /*0048*/ 	.byte	0x04, 0x1c
        /*004a*/ 	.short	(.L_19 - .L_18)


	//   ....[0]....
.L_18:
        /*004c*/ 	.word	0x00000070


	//   ....[1]....
        /*0050*/ 	.word	0x000077a0


	//----- nvinfo : EIATTR_CRS_STACK_SIZE
	.align		4
.L_19:
        /*0054*/ 	.byte	0x04, 0x1e
        /*0056*/ 	.short	(.L_21 - .L_20)
.L_20:
        /*0058*/ 	.word	0x00000000


	//----- nvinfo : EIATTR_CBANK_PARAM_SIZE
	.align		4
.L_21:
        /*005c*/ 	.byte	0x03, 0x19
        /*005e*/ 	.short	0x0014


	//----- nvinfo : EIATTR_PARAM_CBANK
	.align		4
        /*0060*/ 	.byte	0x04, 0x0a
        /*0062*/ 	.short	(.L_23 - .L_22)
	.align		4
.L_22:
        /*0064*/ 	.word	index@(.nv.constant0._Z13simGlobalStepP6float3S0_i)
        /*0068*/ 	.short	0x0380
        /*006a*/ 	.short	0x0014


	//----- nvinfo : EIATTR_SW_WAR
	.align		4
.L_23:
        /*006c*/ 	.byte	0x04, 0x36
        /*006e*/ 	.short	(.L_25 - .L_24)
.L_24:
        /*0070*/ 	.word	0x00000008
.L_25:


//--------------------- .nv.callgraph             --------------------------
	.section	.nv.callgraph,"",@"SHT_CUDA_CALLGRAPH"
	.align	4
	.sectionentsize	8
	.align		4
        /*0000*/ 	.word	0x00000000
	.align		4
        /*0004*/ 	.word	0xffffffff
	.align		4
        /*0008*/ 	.word	0x00000000
	.align		4
        /*000c*/ 	.word	0xfffffffe
	.align		4
        /*0010*/ 	.word	0x00000000
	.align		4
        /*0014*/ 	.word	0xfffffffd
	.align		4
        /*0018*/ 	.word	0x00000000
	.align		4
        /*001c*/ 	.word	0xfffffffc


//--------------------- .text._Z13simGlobalStepP6float3S0_i --------------------------
	.section	.text._Z13simGlobalStepP6float3S0_i,"ax",@progbits
	.align	128
        .global         _Z13simGlobalStepP6float3S0_i
        .type           _Z13simGlobalStepP6float3S0_i,@function
        .size           _Z13simGlobalStepP6float3S0_i,(.L_x_257 - _Z13simGlobalStepP6float3S0_i)
        .other          _Z13simGlobalStepP6float3S0_i,@"STO_CUDA_ENTRY STV_DEFAULT"
_Z13simGlobalStepP6float3S0_i:
.text._Z13simGlobalStepP6float3S0_i:
[----:B------:R-:W-:Y:S01]  /*0000*/  LDC R1, c[0x0][0x37c] ;  /* 0x0000df00ff017b82 */ /* 0x000fe20000000800 */
[----:B------:R-:W0:Y:S07]  /*0010*/  S2R R11, SR_TID.X ;  /* 0x00000000000b7919 */ /* 0x000e2e0000002100 */
[----:B------:R-:W0:Y:S01]  /*0020*/  S2UR UR4, SR_CTAID.X ;  /* 0x00000000000479c3 */ /* 0x000e220000002500 */
[----:B------:R-:W1:Y:S07]  /*0030*/  LDCU UR8, c[0x0][0x390] ;  /* 0x00007200ff0877ac */ /* 0x000e6e0008000800 */
[----:B------:R-:W0:Y:S02]  /*0040*/  LDC R0, c[0x0][0x360] ;  /* 0x0000d800ff007b82 */ /* 0x000e240000000800 */
[----:B0-----:R-:W-:-:S05]  /*0050*/  IMAD R11, R0, UR4, R11 ;  /* 0x00000004000b7c24 */ /* 0x001fca000f8e020b */
[----:B-1----:R-:W-:-:S13]  /*0060*/  ISETP.GE.AND P0, PT, R11, UR8, PT ;  /* 0x000000080b007c0c */ /* 0x002fda000bf06270 */
[----:B------:R-:W-:Y:S05]  /*0070*/  @P0 EXIT ;  /* 0x000000000000094d */ /* 0x000fea0003800000 */
[----:B------:R-:W-:Y:S01]  /*0080*/  ISETP.GE.AND P0, PT, R11, 0x1, PT ;  /* 0x000000010b00780c */ /* 0x000fe20003f06270 */
[----:B------:R-:W0:Y:S01]  /*0090*/  LDCU.64 UR6, c[0x0][0x358] ;  /* 0x00006b00ff0677ac */ /* 0x000e220008000a00 */
[----:B------:R-:W-:Y:S01]  /*00a0*/  BSSY.RECONVERGENT B2, `(.L_x_0) ;  /* 0x0000372000027945 */ /* 0x000fe20003800200 */
[----:B------:R-:W-:Y:S01]  /*00b0*/  HFMA2 R23, -RZ, RZ, 0, 0 ;  /* 0x00000000ff177431 */ /* 0x000fe200000001ff */
[----:B------:R-:W-:Y:S01]  /*00c0*/  MOV R10, RZ ;  /* 0x000000ff000a7202 */ /* 0x000fe20000000f00 */
[----:B------:R-:W-:Y:S01]  /*00d0*/  HFMA2 R25, -RZ, RZ, 0, 0 ;  /* 0x00000000ff197431 */ /* 0x000fe200000001ff */
[----:B------:R-:W-:-:S07]  /*00e0*/  MOV R15, RZ ;  /* 0x000000ff000f7202 */ /* 0x000fce0000000f00 */
[----:B------:R-:W-:Y:S05]  /*00f0*/  @!P0 BRA `(.L_x_1) ;  /* 0x0000003400b08947 */ /* 0x000fea0003800000 */
[----:B------:R-:W1:Y:S02]  /*0100*/  LDC.64 R8, c[0x0][0x380] ;  /* 0x0000e000ff087b82 */ /* 0x000e640000000a00 */
[----:B-1----:R-:W-:-:S05]  /*0110*/  IMAD.WIDE.U32 R8, R11, 0xc, R8 ;  /* 0x0000000c0b087825 */ /* 0x002fca00078e0008 */
[----:B0-----:R0:W5:Y:S04]  /*0120*/  LDG.E R7, desc[UR6][R8.64] ;  /* 0x0000000608077981 */ /* 0x001168000c1e1900 */
[----:B------:R0:W5:Y:S04]  /*0130*/  LDG.E R6, desc[UR6][R8.64+0x4] ;  /* 0x0000040608067981 */ /* 0x000168000c1e1900 */
[----:B------:R0:W5:Y:S01]  /*0140*/  LDG.E R5, desc[UR6][R8.64+0x8] ;  /* 0x0000080608057981 */ /* 0x000162000c1e1900 */
[----:B------:R-:W-:Y:S01]  /*0150*/  VIMNMX R10, PT, PT, R11, UR8, PT ;  /* 0x000000080b0a7c48 */ /* 0x000fe2000bfe0100 */
[----:B------:R-:W-:Y:S01]  /*0160*/  BSSY.RECONVERGENT B3, `(.L_x_2) ;  /* 0x00001f2000037945 */ /* 0x000fe20003800200 */
[----:B------:R-:W-:-:S02]  /*0170*/  MOV R15, RZ ;  /* 0x000000ff000f7202 */ /* 0x000fc40000000f00 */
[C---:B------:R-:W-:Y:S02]  /*0180*/  ISETP.GE.AND P0, PT, R10.reuse, 0x4, PT ;  /* 0x000000040a00780c */ /* 0x040fe40003f06270 */
[----:B------:R-:W-:Y:S02]  /*0190*/  VIMNMX R10, PT, PT, R10, 0x1, !PT ;  /* 0x000000010a0a7848 */ /* 0x000fe40007fe0100 */
[----:B------:R-:W-:Y:S02]  /*01a0*/  MOV R3, RZ ;  /* 0x000000ff00037202 */ /* 0x000fe40000000f00 */
[----:B------:R-:W-:Y:S02]  /*01b0*/  MOV R25, RZ ;  /* 0x000000ff00197202 */ /* 0x000fe40000000f00 */
[----:B------:R-:W-:Y:S02]  /*01c0*/  MOV R23, RZ ;  /* 0x000000ff00177202 */ /* 0x000fe40000000f00 */
[----:B------:R-:W-:-:S03]  /*01d0*/  LOP3.LUT R4, R10, 0x3, RZ, 0xc0, !PT ;  /* 0x000000030a047812 */ /* 0x000fc600078ec0ff */
[----:B0-----:R-:W-:Y:S05]  /*01e0*/  @!P0 BRA `(.L_x_3) ;  /* 0x0000001c00a48947 */ /* 0x001fea0003800000 */
[----:B------:R-:W0:Y:S01]  /*01f0*/  LDCU.64 UR4, c[0x0][0x380] ;  /* 0x00007000ff0477ac */ /* 0x000e220008000a00 */
[----:B------:R-:W-:Y:S01]  /*0200*/  LOP3.LUT R3, R10, 0x7ffffffc, RZ, 0xc0, !PT ;  /* 0x7ffffffc0a037812 */ /* 0x000fe200078ec0ff */
[----:B------:R-:W-:-:S03]  /*0210*/  HFMA2 R15, -RZ, RZ, 0, 0 ;  /* 0x00000000ff0f7431 */ /* 0x000fc600000001ff */
[----:B------:R-:W-:Y:S01]  /*0220*/  IADD3 R2, PT, PT, -R3, RZ, RZ ;  /* 0x000000ff03027210 */ /* 0x000fe20007ffe1ff */
[----:B0-----:R-:W-:-:S04]  /*0230*/  UIADD3 UR4, UP0, UPT, UR4, 0x18, URZ ;  /* 0x0000001804047890 */ /* 0x001fc8000ff1e0ff */
[----:B------:R-:W-:Y:S02]  /*0240*/  UIADD3.X UR5, UPT, UPT, URZ, UR5, URZ, UP0, !UPT ;  /* 0x00000005ff057290 */ /* 0x000fe400087fe4ff */
[----:B------:R-:W-:-:S04]  /*0250*/  MOV R8, UR4 ;  /* 0x0000000400087c02 */ /* 0x000fc80008000f00 */
[----:B------:R-:W-:-:S07]  /*0260*/  MOV R9, UR5 ;  /* 0x0000000500097c02 */ /* 0x000fce0008000f00 */
.L_x_64:
[----:B------:R-:W2:Y:S04]  /*0270*/  LDG.E R13, desc[UR6][R8.64+-0x14] ;  /* 0xffffec06080d7981 */ /* 0x000ea8000c1e1900 */
[----:B------:R-:W3:Y:S04]  /*0280*/  LDG.E R20, desc[UR6][R8.64+-0x18] ;  /* 0xffffe80608147981 */ /* 0x000ee8000c1e1900 */
[----:B------:R-:W4:Y:S01]  /*0290*/  LDG.E R0, desc[UR6][R8.64+-0x10] ;  /* 0xfffff00608007981 */ /* 0x000f22000c1e1900 */
[----:B------:R-:W-:Y:S01]  /*02a0*/  IADD3 R2, PT, PT, R2, 0x4, RZ ;  /* 0x0000000402027810 */ /* 0x000fe20007ffe0ff */
[----:B------:R-:W-:Y:S03]  /*02b0*/  BSSY.RECONVERGENT B0, `(.L_x_4) ;  /* 0x0000015000007945 */ /* 0x000fe60003800200 */
[----:B------:R-:W-:Y:S01]  /*02c0*/  ISETP.NE.AND P2, PT, R2, RZ, PT ;  /* 0x000000ff0200720c */ /* 0x000fe20003f45270 */
[----:B--2--5:R-:W-:Y:S01]  /*02d0*/  FADD R24, -R6, R13 ;  /* 0x0000000d06187221 */ /* 0x024fe20000000100 */
[----:B---3--:R-:W-:-:S03]  /*02e0*/  FADD R20, -R7, R20 ;  /* 0x0000001407147221 */ /* 0x008fc60000000100 */
[----:B------:R-:W-:Y:S01]  /*02f0*/  FMUL R17, R24, R24 ;  /* 0x0000001818117220 */ /* 0x000fe20000400000 */
[----:B----4-:R-:W-:-:S03]  /*0300*/  FADD R13, -R5, R0 ;  /* 0x00000000050d7221 */ /* 0x010fc60000000100 */
[----:B------:R-:W-:-:S04]  /*0310*/  FFMA R12, R20, R20, R17 ;  /* 0x00000014140c7223 */ /* 0x000fc80000000011 */
[----:B------:R-:W-:-:S04]  /*0320*/  FFMA R12, R13, R13, R12 ;  /* 0x0000000d0d0c7223 */ /* 0x000fc8000000000c */
[----:B------:R0:W1:Y:S01]  /*0330*/  MUFU.RSQ R17, R12 ;  /* 0x0000000c00117308 */ /* 0x0000620000001400 */
[----:B------:R-:W-:-:S04]  /*0340*/  IADD3 R0, PT, PT, R12, -0xd000000, RZ ;  /* 0xf30000000c007810 */ /* 0x000fc80007ffe0ff */
[----:B------:R-:W-:-:S13]  /*0350*/  ISETP.GT.U32.AND P0, PT, R0, 0x727fffff, PT ;  /* 0x727fffff0000780c */ /* 0x000fda0003f04070 */
[----:B01----:R-:W-:Y:S05]  /*0360*/  @!P0 BRA `(.L_x_5) ;  /* 0x0000000000148947 */ /* 0x003fea0003800000 */
[----:B------:R-:W-:Y:S02]  /*0370*/  MOV R19, R12 ;  /* 0x0000000c00137202 */ /* 0x000fe40000000f00 */
[----:B------:R-:W-:-:S07]  /*0380*/  MOV R0, 0x3a0 ;  /* 0x000003a000007802 */ /* 0x000fce0000000f00 */
[----:B------:R-:W-:Y:S05]  /*0390*/  CALL.REL.NOINC `($__internal_0_$__cuda_sm20_sqrt_rn_f32_slowpath) ;  /* 0x0000007400047944 */ /* 0x000fea0003c00000 */
[----:B------:R-:W-:Y:S01]  /*03a0*/  MOV R29, R18 ;  /* 0x00000012001d7202 */ /* 0x000fe20000000f00 */
[----:B------:R-:W-:Y:S06]  /*03b0*/  BRA `(.L_x_6) ;  /* 0x0000000000107947 */ /* 0x000fec0003800000 */
.L_x_5:
[----:B------:R-:W-:Y:S01]  /*03c0*/  FMUL.FTZ R29, R12, R17 ;  /* 0x000000110c1d7220 */ /* 0x000fe20000410000 */
[----:B------:R-:W-:-:S03]  /*03d0*/  FMUL.FTZ R14, R17, 0.5 ;  /* 0x3f000000110e7820 */ /* 0x000fc60000410000 */
[----:B------:R-:W-:-:S04]  /*03e0*/  FFMA R0, -R29, R29, R12 ;  /* 0x0000001d1d007223 */ /* 0x000fc8000000010c */
[----:B------:R-:W-:-:S07]  /*03f0*/  FFMA R29, R0, R14, R29 ;  /* 0x0000000e001d7223 */ /* 0x000fce000000001d */
.L_x_6:
[----:B------:R-:W-:Y:S05]  /*0400*/  BSYNC.RECONVERGENT B0 ;  /* 0x0000000000007941 */ /* 0x000fea0003800200 */
.L_x_4:
[----:B------:R-:W0:Y:S01]  /*0410*/  MUFU.RCP R0, R29 ;  /* 0x0000001d00007308 */ /* 0x000e220000001000 */
[----:B------:R-:W-:Y:S07]  /*0420*/  BSSY.RECONVERGENT B4, `(.L_x_7) ;  /* 0x000000d000047945 */ /* 0x000fee0003800200 */
[----:B------:R-:W1:Y:S01]  /*0430*/  FCHK P0, R20, R29 ;  /* 0x0000001d14007302 */ /* 0x000e620000000000 */
[----:B0-----:R-:W-:-:S04]  /*0440*/  FFMA R17, R0, -R29, 1 ;  /* 0x3f80000000117423 */ /* 0x001fc8000000081d */
[----:B------:R-:W-:-:S04]  /*0450*/  FFMA R17, R0, R17, R0 ;  /* 0x0000001100117223 */ /* 0x000fc80000000000 */
[----:B------:R-:W-:-:S04]  /*0460*/  FFMA R28, R20, R17, RZ ;  /* 0x00000011141c7223 */ /* 0x000fc800000000ff */
[----:B------:R-:W-:-:S04]  /*0470*/  FFMA R0, R28, -R29, R20 ;  /* 0x8000001d1c007223 */ /* 0x000fc80000000014 */
[----:B------:R-:W-:Y:S01]  /*0480*/  FFMA R28, R17, R0, R28 ;  /* 0x00000000111c7223 */ /* 0x000fe2000000001c */
[----:B-1----:R-:W-:Y:S06]  /*0490*/  @!P0 BRA `(.L_x_8) ;  /* 0x0000000000148947 */ /* 0x002fec0003800000 */
[----:B------:R-:W-:Y:S02]  /*04a0*/  MOV R0, R20 ;  /* 0x0000001400007202 */ /* 0x000fe40000000f00 */
[----:B------:R-:W-:Y:S02]  /*04b0*/  MOV R21, R29 ;  /* 0x0000001d00157202 */ /* 0x000fe40000000f00 */
[----:B------:R-:W-:-:S07]  /*04c0*/  MOV R14, 0x4e0 ;  /* 0x000004e0000e7802 */ /* 0x000fce0000000f00 */
[----:B------:R-:W-:Y:S05]  /*04d0*/  CALL.REL.NOINC `($__internal_1_$__cuda_sm3x_div_rn_noftz_f32_slowpath) ;  /* 0x00000074000c7944 */ /* 0x000fea0003c00000 */
[----:B------:R-:W-:-:S07]  /*04e0*/  MOV R28, R0 ;  /* 0x00000000001c7202 */ /* 0x000fce0000000f00 */
.L_x_8:
[----:B------:R-:W-:Y:S05]  /*04f0*/  BSYNC.RECONVERGENT B4 ;  /* 0x0000000000047941 */ /* 0x000fea0003800200 */
.L_x_7:
        /* <DEDUP_REMOVED lines=14> */
.L_x_10:
[----:B------:R-:W-:Y:S05]  /*05e0*/  BSYNC.RECONVERGENT B4 ;  /* 0x0000000000047941 */ /* 0x000fea0003800200 */
.L_x_9:
        /* <DEDUP_REMOVED lines=14> */
.L_x_12:
[----:B------:R-:W-:Y:S05]  /*06d0*/  BSYNC.RECONVERGENT B4 ;  /* 0x0000000000047941 */ /* 0x000fea0003800200 */
.L_x_11:
[----:B------:R-:W-:Y:S01]  /*06e0*/  FMNMX.NAN R12, R12, 1, !PT ;  /* 0x3f8000000c0c7809 */ /* 0x000fe20007820000 */
[----:B------:R-:W-:Y:S01]  /*06f0*/  FMUL R0, R28, 6.6742868511937558651e-05 ;  /* 0x388bf84e1c007820 */ /* 0x000fe20000400000 */
[----:B------:R-:W-:Y:S02]  /*0700*/  BSSY.RECONVERGENT B4, `(.L_x_13) ;  /* 0x000000d000047945 */ /* 0x000fe40003800200 */
[----:B------:R-:W0:Y:S08]  /*0710*/  MUFU.RCP R13, R12 ;  /* 0x0000000c000d7308 */ /* 0x000e300000001000 */
[----:B------:R-:W1:Y:S01]  /*0720*/  FCHK P0, R0, R12 ;  /* 0x0000000c00007302 */ /* 0x000e620000000000 */
[----:B0-----:R-:W-:-:S04]  /*0730*/  FFMA R14, -R12, R13, 1 ;  /* 0x3f8000000c0e7423 */ /* 0x001fc8000000010d */
[----:B------:R-:W-:-:S04]  /*0740*/  FFMA R13, R13, R14, R13 ;  /* 0x0000000e0d0d7223 */ /* 0x000fc8000000000d */
[----:B------:R-:W-:-:S04]  /*0750*/  FFMA R14, R0, R13, RZ ;  /* 0x0000000d000e7223 */ /* 0x000fc800000000ff */
[----:B------:R-:W-:-:S04]  /*0760*/  FFMA R16, -R12, R14, R0 ;  /* 0x0000000e0c107223 */ /* 0x000fc80000000100 */
[----:B------:R-:W-:Y:S01]  /*0770*/  FFMA R24, R13, R16, R14 ;  /* 0x000000100d187223 */ /* 0x000fe2000000000e */
[----:B-1----:R-:W-:Y:S06]  /*0780*/  @!P0 BRA `(.L_x_14) ;  /* 0x0000000000108947 */ /* 0x002fec0003800000 */
[----:B------:R-:W-:Y:S02]  /*0790*/  MOV R21, R12 ;  /* 0x0000000c00157202 */ /* 0x000fe40000000f00 */
[----:B------:R-:W-:-:S07]  /*07a0*/  MOV R14, 0x7c0 ;  /* 0x000007c0000e7802 */ /* 0x000fce0000000f00 */
[----:B------:R-:W-:Y:S05]  /*07b0*/  CALL.REL.NOINC `($__internal_1_$__cuda_sm3x_div_rn_noftz_f32_slowpath) ;  /* 0x0000007000547944 */ /* 0x000fea0003c00000 */
[----:B------:R-:W-:-:S07]  /*07c0*/  MOV R24, R0 ;  /* 0x0000000000187202 */ /* 0x000fce0000000f00 */
.L_x_14:
[----:B------:R-:W-:Y:S05]  /*07d0*/  BSYNC.RECONVERGENT B4 ;  /* 0x0000000000047941 */ /* 0x000fea0003800200 */
.L_x_13:
[----:B------:R-:W0:Y:S01]  /*07e0*/  MUFU.RCP R13, R12 ;  /* 0x0000000c000d7308 */ /* 0x000e220000001000 */
[----:B------:R-:W-:Y:S01]  /*07f0*/  FMUL R27, R27, 6.6742868511937558651e-05 ;  /* 0x388bf84e1b1b7820 */ /* 0x000fe20000400000 */
[----:B------:R-:W-:Y:S01]  /*0800*/  BSSY.RECONVERGENT B4, `(.L_x_15) ;  /* 0x000000e000047945 */ /* 0x000fe20003800200 */
[----:B------:R-:W-:-:S05]  /*0810*/  FADD R24, R24, R23 ;  /* 0x0000001718187221 */ /* 0x000fca0000000000 */
        /* <DEDUP_REMOVED lines=8> */
[----:B------:R-:W-:Y:S02]  /*08a0*/  MOV R21, R12 ;  /* 0x0000000c00157202 */ /* 0x000fe40000000f00 */
[----:B------:R-:W-:-:S07]  /*08b0*/  MOV R14, 0x8d0 ;  /* 0x000008d0000e7802 */ /* 0x000fce0000000f00 */
[----:B------:R-:W-:Y:S05]  /*08c0*/  CALL.REL.NOINC `($__internal_1_$__cuda_sm3x_div_rn_noftz_f32_slowpath) ;  /* 0x0000007000107944 */ /* 0x000fea0003c00000 */
[----:B------:R-:W-:-:S07]  /*08d0*/  MOV R14, R0 ;  /* 0x00000000000e7202 */ /* 0x000fce0000000f00 */
.L_x_16:
[----:B------:R-:W-:Y:S05]  /*08e0*/  BSYNC.RECONVERGENT B4 ;  /* 0x0000000000047941 */ /* 0x000fea0003800200 */
.L_x_15:
        /* <DEDUP_REMOVED lines=15> */
.L_x_18:
[----:B------:R-:W-:Y:S05]  /*09e0*/  BSYNC.RECONVERGENT B4 ;  /* 0x0000000000047941 */ /* 0x000fea0003800200 */
.L_x_17:
[----:B------:R-:W2:Y:S04]  /*09f0*/  LDG.E R23, desc[UR6][R8.64+-0x8] ;  /* 0xfffff80608177981 */ /* 0x000ea8000c1e1900 */
[----:B------:R-:W3:Y:S04]  /*0a00*/  LDG.E R20, desc[UR6][R8.64+-0xc] ;  /* 0xfffff40608147981 */ /* 0x000ee8000c1e1900 */
[----:B------:R-:W4:Y:S01]  /*0a10*/  LDG.E R12, desc[UR6][R8.64+-0x4] ;  /* 0xfffffc06080c7981 */ /* 0x000f22000c1e1900 */
[----:B------:R-:W-:Y:S01]  /*0a20*/  BSSY.RECONVERGENT B0, `(.L_x_19) ;  /* 0x0000015000007945 */ /* 0x000fe20003800200 */
[----:B------:R-:W-:Y:S01]  /*0a30*/  FADD R15, R0, R15 ;  /* 0x0000000f000f7221 */ /* 0x000fe20000000000 */
[----:B--2---:R-:W-:Y:S01]  /*0a40*/  FADD R23, -R6, R23 ;  /* 0x0000001706177221 */ /* 0x004fe20000000100 */
        /* <DEDUP_REMOVED lines=14> */
.L_x_20:
[----:B------:R-:W-:Y:S01]  /*0b30*/  FMUL.FTZ R17, R12, R19 ;  /* 0x000000130c117220 */ /* 0x000fe20000410000 */
[----:B------:R-:W-:-:S03]  /*0b40*/  FMUL.FTZ R0, R19, 0.5 ;  /* 0x3f00000013007820 */ /* 0x000fc60000410000 */
[----:B------:R-:W-:-:S04]  /*0b50*/  FFMA R28, -R17, R17, R12 ;  /* 0x00000011111c7223 */ /* 0x000fc8000000010c */
[----:B------:R-:W-:-:S07]  /*0b60*/  FFMA R28, R28, R0, R17 ;  /* 0x000000001c1c7223 */ /* 0x000fce0000000011 */
.L_x_21:
[----:B------:R-:W-:Y:S05]  /*0b70*/  BSYNC.RECONVERGENT B0 ;  /* 0x0000000000007941 */ /* 0x000fea0003800200 */
.L_x_19:
        /* <DEDUP_REMOVED lines=14> */
.L_x_23:
[----:B------:R-:W-:Y:S05]  /*0c60*/  BSYNC.RECONVERGENT B4 ;  /* 0x0000000000047941 */ /* 0x000fea0003800200 */
.L_x_22:
        /* <DEDUP_REMOVED lines=14> */
.L_x_25:
[----:B------:R-:W-:Y:S05]  /*0d50*/  BSYNC.RECONVERGENT B4 ;  /* 0x0000000000047941 */ /* 0x000fea0003800200 */
.L_x_24:
        /* <DEDUP_REMOVED lines=14> */
.L_x_27:
[----:B------:R-:W-:Y:S05]  /*0e40*/  BSYNC.RECONVERGENT B4 ;  /* 0x0000000000047941 */ /* 0x000fea0003800200 */
.L_x_26:
        /* <DEDUP_REMOVED lines=15> */
.L_x_29:
[----:B------:R-:W-:Y:S05]  /*0f40*/  BSYNC.RECONVERGENT B4 ;  /* 0x0000000000047941 */ /* 0x000fea0003800200 */
.L_x_28:
        /* <DEDUP_REMOVED lines=16> */
.L_x_31:
[----:B------:R-:W-:Y:S05]  /*1050*/  BSYNC.RECONVERGENT B4 ;  /* 0x0000000000047941 */ /* 0x000fea0003800200 */
.L_x_30:
        /* <DEDUP_REMOVED lines=15> */
.L_x_33:
[----:B------:R-:W-:Y:S05]  /*1150*/  BSYNC.RECONVERGENT B4 ;  /* 0x0000000000047941 */ /* 0x000fea0003800200 */
.L_x_32:
        /* <DEDUP_REMOVED lines=20> */
.L_x_35:
[----:B------:R-:W-:Y:S01]  /*12a0*/  FMUL.FTZ R17, R12, R19 ;  /* 0x000000130c117220 */ /* 0x000fe20000410000 */
[----:B------:R-:W-:-:S03]  /*12b0*/  FMUL.FTZ R0, R19, 0.5 ;  /* 0x3f00000013007820 */ /* 0x000fc60000410000 */
[----:B------:R-:W-:-:S04]  /*12c0*/  FFMA R28, -R17, R17, R12 ;  /* 0x00000011111c7223 */ /* 0x000fc8000000010c */
[----:B------:R-:W-:-:S07]  /*12d0*/  FFMA R28, R28, R0, R17 ;  /* 0x000000001c1c7223 */ /* 0x000fce0000000011 */
.L_x_36:
[----:B------:R-:W-:Y:S05]  /*12e0*/  BSYNC.RECONVERGENT B0 ;  /* 0x0000000000007941 */ /* 0x000fea0003800200 */
.L_x_34:
        /* <DEDUP_REMOVED lines=14> */
.L_x_38:
[----:B------:R-:W-:Y:S05]  /*13d0*/  BSYNC.RECONVERGENT B4 ;  /* 0x0000000000047941 */ /* 0x000fea0003800200 */
.L_x_37:
        /* <DEDUP_REMOVED lines=14> */
.L_x_40:
[----:B------:R-:W-:Y:S05]  /*14c0*/  BSYNC.RECONVERGENT B4 ;  /* 0x0000000000047941 */ /* 0x000fea0003800200 */
.L_x_39:
        /* <DEDUP_REMOVED lines=14> */
.L_x_42:
[----:B------:R-:W-:Y:S05]  /*15b0*/  BSYNC.RECONVERGENT B4 ;  /* 0x0000000000047941 */ /* 0x000fea0003800200 */
.L_x_41:
        /* <DEDUP_REMOVED lines=15> */
.L_x_44:
[----:B------:R-:W-:Y:S05]  /*16b0*/  BSYNC.RECONVERGENT B4 ;  /* 0x0000000000047941 */ /* 0x000fea0003800200 */
.L_x_43:
        /* <DEDUP_REMOVED lines=16> */
.L_x_46:
[----:B------:R-:W-:Y:S05]  /*17c0*/  BSYNC.RECONVERGENT B4 ;  /* 0x0000000000047941 */ /* 0x000fea0003800200 */
.L_x_45:
        /* <DEDUP_REMOVED lines=15> */
.L_x_48:
[----:B------:R-:W-:Y:S05]  /*18c0*/  BSYNC.RECONVERGENT B4 ;  /* 0x0000000000047941 */ /* 0x000fea0003800200 */
.L_x_47:
        /* <DEDUP_REMOVED lines=20> */
.L_x_50:
[----:B------:R-:W-:Y:S01]  /*1a10*/  FMUL.FTZ R29, R12, R17 ;  /* 0x000000110c1d7220 */ /* 0x000fe20000410000 */
[----:B------:R-:W-:-:S03]  /*1a20*/  FMUL.FTZ R14, R17, 0.5 ;  /* 0x3f000000110e7820 */ /* 0x000fc60000410000 */
[----:B------:R-:W-:-:S04]  /*1a30*/  FFMA R0, -R29, R29, R12 ;  /* 0x0000001d1d007223 */ /* 0x000fc8000000010c */
[----:B------:R-:W-:-:S07]  /*1a40*/  FFMA R29, R0, R14, R29 ;  /* 0x0000000e001d7223 */ /* 0x000fce000000001d */
.L_x_51:
[----:B------:R-:W-:Y:S05]  /*1a50*/  BSYNC.RECONVERGENT B0 ;  /* 0x0000000000007941 */ /* 0x000fea0003800200 */
.L_x_49:
        /* <DEDUP_REMOVED lines=14> */
.L_x_53:
[----:B------:R-:W-:Y:S05]  /*1b40*/  BSYNC.RECONVERGENT B4 ;  /* 0x0000000000047941 */ /* 0x000fea0003800200 */
.L_x_52:
        /* <DEDUP_REMOVED lines=14> */
.L_x_55:
[----:B------:R-:W-:Y:S05]  /*1c30*/  BSYNC.RECONVERGENT B4 ;  /* 0x0000000000047941 */ /* 0x000fea0003800200 */
.L_x_54:
        /* <DEDUP_REMOVED lines=14> */
.L_x_57:
[----:B------:R-:W-:Y:S05]  /*1d20*/  BSYNC.RECONVERGENT B4 ;  /* 0x0000000000047941 */ /* 0x000fea0003800200 */
.L_x_56:
        /* <DEDUP_REMOVED lines=15> */
.L_x_59:
[----:B------:R-:W-:Y:S05]  /*1e20*/  BSYNC.RECONVERGENT B4 ;  /* 0x0000000000047941 */ /* 0x000fea0003800200 */
.L_x_58:
        /* <DEDUP_REMOVED lines=16> */
.L_x_61:
[----:B------:R-:W-:Y:S05]  /*1f30*/  BSYNC.RECONVERGENT B4 ;  /* 0x0000000000047941 */ /* 0x000fea0003800200 */
.L_x_60:
        /* <DEDUP_REMOVED lines=15> */
.L_x_63:
[----:B------:R-:W-:Y:S05]  /*2030*/  BSYNC.RECONVERGENT B4 ;  /* 0x0000000000047941 */ /* 0x000fea0003800200 */
.L_x_62:
[----:B------:R-:W-:Y:S01]  /*2040*/  IADD3 R8, P0, PT, R8, 0x30, RZ ;  /* 0x0000003008087810 */ /* 0x000fe20007f1e0ff */
[----:B------:R-:W-:-:S03]  /*2050*/  FADD R15, R15, R0 ;  /* 0x000000000f0f7221 */ /* 0x000fc60000000000 */
[----:B------:R-:W-:Y:S01]  /*2060*/  IADD3.X R9, PT, PT, RZ, R9, RZ, P0, !PT ;  /* 0x00000009ff097210 */ /* 0x000fe200007fe4ff */
[----:B------:R-:W-:Y:S08]  /*2070*/  @P2 BRA `(.L_x_64) ;  /* 0xffffffe0007c2947 */ /* 0x000ff0000383ffff */
.L_x_3:
[----:B------:R-:W-:Y:S05]  /*2080*/  BSYNC.RECONVERGENT B3 ;  /* 0x0000000000037941 */ /* 0x000fea0003800200 */
.L_x_2:
[----:B------:R-:W-:-:S13]  /*2090*/  ISETP.NE.AND P0, PT, R4, RZ, PT ;  /* 0x000000ff0400720c */ /* 0x000fda0003f05270 */
[----:B------:R-:W-:Y:S05]  /*20a0*/  @!P0 BRA `(.L_x_1) ;  /* 0x0000001400c48947 */ /* 0x000fea0003800000 */
[----:B------:R-:W-:Y:S01]  /*20b0*/  ISETP.NE.AND P0, PT, R4, 0x1, PT ;  /* 0x000000010400780c */ /* 0x000fe20003f05270 */
[----:B------:R-:W-:-:S12]  /*20c0*/  BSSY.RECONVERGENT B3, `(.L_x_65) ;  /* 0x00000f3000037945 */ /* 0x000fd80003800200 */
[----:B------:R-:W-:Y:S05]  /*20d0*/  @!P0 BRA `(.L_x_66) ;  /* 0x0000000c00c48947 */ /* 0x000fea0003800000 */
[----:B------:R-:W0:Y:S02]  /*20e0*/  LDC.64 R12, c[0x0][0x380] ;  /* 0x0000e000ff0c7b82 */ /* 0x000e240000000a00 */
[----:B0-----:R-:W-:-:S05]  /*20f0*/  IMAD.WIDE.U32 R12, R3, 0xc, R12 ;  /* 0x0000000c030c7825 */ /* 0x001fca00078e000c */
[----:B------:R-:W2:Y:S04]  /*2100*/  LDG.E R9, desc[UR6][R12.64+0x4] ;  /* 0x000004060c097981 */ /* 0x000ea8000c1e1900 */
[----:B------:R-:W3:Y:S04]  /*2110*/  LDG.E R0, desc[UR6][R12.64] ;  /* 0x000000060c007981 */ /* 0x000ee8000c1e1900 */
[----:B------:R-:W4:Y:S01]  /*2120*/  LDG.E R2, desc[UR6][R12.64+0x8] ;  /* 0x000008060c027981 */ /* 0x000f22000c1e1900 */
[----:B------:R-:W-:Y:S01]  /*2130*/  BSSY.RECONVERGENT B0, `(.L_x_67) ;  /* 0x0000014000007945 */ /* 0x000fe20003800200 */
        /* <DEDUP_REMOVED lines=15> */
.L_x_68:
[----:B------:R-:W-:Y:S01]  /*2230*/  FMUL.FTZ R17, R8, R19 ;  /* 0x0000001308117220 */ /* 0x000fe20000410000 */
[----:B------:R-:W-:-:S03]  /*2240*/  FMUL.FTZ R0, R19, 0.5 ;  /* 0x3f00000013007820 */ /* 0x000fc60000410000 */
[----:B------:R-:W-:-:S04]  /*2250*/  FFMA R26, -R17, R17, R8 ;  /* 0x00000011111a7223 */ /* 0x000fc80000000108 */
[----:B------:R-:W-:-:S07]  /*2260*/  FFMA R26, R26, R0, R17 ;  /* 0x000000001a1a7223 */ /* 0x000fce0000000011 */
.L_x_69:
[----:B------:R-:W-:Y:S05]  /*2270*/  BSYNC.RECONVERGENT B0 ;  /* 0x0000000000007941 */ /* 0x000fea0003800200 */
.L_x_67:
        /* <DEDUP_REMOVED lines=14> */
.L_x_71:
[----:B------:R-:W-:Y:S05]  /*2360*/  BSYNC.RECONVERGENT B4 ;  /* 0x0000000000047941 */ /* 0x000fea0003800200 */
.L_x_70:
        /* <DEDUP_REMOVED lines=14> */
.L_x_73:
[----:B------:R-:W-:Y:S05]  /*2450*/  BSYNC.RECONVERGENT B4 ;  /* 0x0000000000047941 */ /* 0x000fea0003800200 */
.L_x_72:
        /* <DEDUP_REMOVED lines=14> */
.L_x_75:
[----:B------:R-:W-:Y:S05]  /*2540*/  BSYNC.RECONVERGENT B4 ;  /* 0x0000000000047941 */ /* 0x000fea0003800200 */
.L_x_74:
        /* <DEDUP_REMOVED lines=15> */
.L_x_77:
[----:B------:R-:W-:Y:S05]  /*2640*/  BSYNC.RECONVERGENT B4 ;  /* 0x0000000000047941 */ /* 0x000fea0003800200 */
.L_x_76:
        /* <DEDUP_REMOVED lines=16> */
.L_x_79:
[----:B------:R-:W-:Y:S05]  /*2750*/  BSYNC.RECONVERGENT B4 ;  /* 0x0000000000047941 */ /* 0x000fea0003800200 */
.L_x_78:
        /* <DEDUP_REMOVED lines=15> */
.L_x_81:
[----:B------:R-:W-:Y:S05]  /*2850*/  BSYNC.RECONVERGENT B4 ;  /* 0x0000000000047941 */ /* 0x000fea0003800200 */
.L_x_80:
        /* <DEDUP_REMOVED lines=20> */
.L_x_83:
[----:B------:R-:W-:Y:S01]  /*29a0*/  FMUL.FTZ R13, R2, R17 ;  /* 0x00000011020d7220 */ /* 0x000fe20000410000 */
[----:B------:R-:W-:-:S03]  /*29b0*/  FMUL.FTZ R9, R17, 0.5 ;  /* 0x3f00000011097820 */ /* 0x000fc60000410000 */
[----:B------:R-:W-:-:S04]  /*29c0*/  FFMA R0, -R13, R13, R2 ;  /* 0x0000000d0d007223 */ /* 0x000fc80000000102 */
[----:B------:R-:W-:-:S07]  /*29d0*/  FFMA R13, R0, R9, R13 ;  /* 0x00000009000d7223 */ /* 0x000fce000000000d */
.L_x_84:
[----:B------:R-:W-:Y:S05]  /*29e0*/  BSYNC.RECONVERGENT B0 ;  /* 0x0000000000007941 */ /* 0x000fea0003800200 */
.L_x_82:
        /* <DEDUP_REMOVED lines=14> */
.L_x_86:
[----:B------:R-:W-:Y:S05]  /*2ad0*/  BSYNC.RECONVERGENT B4 ;  /* 0x0000000000047941 */ /* 0x000fea0003800200 */
.L_x_85:
        /* <DEDUP_REMOVED lines=14> */
.L_x_88:
[----:B------:R-:W-:Y:S05]  /*2bc0*/  BSYNC.RECONVERGENT B4 ;  /* 0x0000000000047941 */ /* 0x000fea0003800200 */
.L_x_87:
        /* <DEDUP_REMOVED lines=14> */
.L_x_90:
[----:B------:R-:W-:Y:S05]  /*2cb0*/  BSYNC.RECONVERGENT B4 ;  /* 0x0000000000047941 */ /* 0x000fea0003800200 */
.L_x_89:
        /* <DEDUP_REMOVED lines=15> */
.L_x_92:
[----:B------:R-:W-:Y:S05]  /*2db0*/  BSYNC.RECONVERGENT B4 ;  /* 0x0000000000047941 */ /* 0x000fea0003800200 */
.L_x_91:
        /* <DEDUP_REMOVED lines=16> */
.L_x_94:
[----:B------:R-:W-:Y:S05]  /*2ec0*/  BSYNC.RECONVERGENT B4 ;  /* 0x0000000000047941 */ /* 0x000fea0003800200 */
.L_x_93:
        /* <DEDUP_REMOVED lines=15> */
.L_x_96:
[----:B------:R-:W-:Y:S05]  /*2fc0*/  BSYNC.RECONVERGENT B4 ;  /* 0x0000000000047941 */ /* 0x000fea0003800200 */
.L_x_95:
[----:B------:R-:W-:Y:S01]  /*2fd0*/  FADD R15, R15, R0 ;  /* 0x000000000f0f7221 */ /* 0x000fe20000000000 */
[----:B------:R-:W-:-:S07]  /*2fe0*/  IADD3 R3, PT, PT, R3, 0x2, RZ ;  /* 0x0000000203037810 */ /* 0x000fce0007ffe0ff */
.L_x_66:
[----:B------:R-:W-:Y:S05]  /*2ff0*/  BSYNC.RECONVERGENT B3 ;  /* 0x0000000000037941 */ /* 0x000fea0003800200 */
.L_x_65:
[----:B------:R-:W-:-:S04]  /*3000*/  LOP3.LUT R0, R10, 0x1, RZ, 0xc0, !PT ;  /* 0x000000010a007812 */ /* 0x000fc800078ec0ff */
[----:B------:R-:W-:-:S13]  /*3010*/  ISETP.NE.U32.AND P0, PT, R0, 0x1, PT ;  /* 0x000000010000780c */ /* 0x000fda0003f05070 */
[----:B------:R-:W-:Y:S05]  /*3020*/  @P0 BRA `(.L_x_1) ;  /* 0x0000000400e40947 */ /* 0x000fea0003800000 */
        /* <DEDUP_REMOVED lines=21> */
.L_x_98:
[----:B------:R-:W-:Y:S01]  /*3180*/  FMUL.FTZ R7, R2, R3 ;  /* 0x0000000302077220 */ /* 0x000fe20000410000 */
[----:B------:R-:W-:-:S03]  /*3190*/  FMUL.FTZ R3, R3, 0.5 ;  /* 0x3f00000003037820 */ /* 0x000fc60000410000 */
[----:B------:R-:W-:-:S04]  /*31a0*/  FFMA R0, -R7, R7, R2 ;  /* 0x0000000707007223 */ /* 0x000fc80000000102 */
[----:B------:R-:W-:-:S07]  /*31b0*/  FFMA R7, R0, R3, R7 ;  /* 0x0000000300077223 */ /* 0x000fce0000000007 */
.L_x_99:
[----:B------:R-:W-:Y:S05]  /*31c0*/  BSYNC.RECONVERGENT B0 ;  /* 0x0000000000007941 */ /* 0x000fea0003800200 */
.L_x_97:
        /* <DEDUP_REMOVED lines=14> */
.L_x_101:
[----:B------:R-:W-:Y:S05]  /*32b0*/  BSYNC.RECONVERGENT B3 ;  /* 0x0000000000037941 */ /* 0x000fea0003800200 */
.L_x_100:
        /* <DEDUP_REMOVED lines=14> */
.L_x_103:
[----:B------:R-:W-:Y:S05]  /*33a0*/  BSYNC.RECONVERGENT B3 ;  /* 0x0000000000037941 */ /* 0x000fea0003800200 */
.L_x_102:
        /* <DEDUP_REMOVED lines=14> */
.L_x_105:
[----:B------:R-:W-:Y:S05]  /*3490*/  BSYNC.RECONVERGENT B3 ;  /* 0x0000000000037941 */ /* 0x000fea0003800200 */
.L_x_104:
        /* <DEDUP_REMOVED lines=15> */
.L_x_107:
[----:B------:R-:W-:Y:S05]  /*3590*/  BSYNC.RECONVERGENT B3 ;  /* 0x0000000000037941 */ /* 0x000fea0003800200 */
.L_x_106:
        /* <DEDUP_REMOVED lines=16> */
.L_x_109:
[----:B------:R-:W-:Y:S05]  /*36a0*/  BSYNC.RECONVERGENT B3 ;  /* 0x0000000000037941 */ /* 0x000fea0003800200 */
.L_x_108:
        /* <DEDUP_REMOVED lines=15> */
.L_x_111:
[----:B------:R-:W-:Y:S05]  /*37a0*/  BSYNC.RECONVERGENT B3 ;  /* 0x0000000000037941 */ /* 0x000fea0003800200 */
.L_x_110:
[----:B------:R-:W-:-:S07]  /*37b0*/  FADD R15, R15, R0 ;  /* 0x000000000f0f7221 */ /* 0x000fce0000000000 */
.L_x_1:
[----:B0-----:R-:W-:Y:S05]  /*37c0*/  BSYNC.RECONVERGENT B2 ;  /* 0x0000000000027941 */ /* 0x001fea0003800200 */
.L_x_0:
[----:B------:R-:W0:Y:S01]  /*37d0*/  LDCU UR4, c[0x0][0x390] ;  /* 0x00007200ff0477ac */ /* 0x000e220008000800 */
[----:B------:R-:W-:Y:S01]  /*37e0*/  BSSY.RECONVERGENT B2, `(.L_x_112) ;  /* 0x0000085000027945 */ /* 0x000fe20003800200 */
[----:B0-----:R-:W-:-:S13]  /*37f0*/  ISETP.GE.AND P0, PT, R10, UR4, PT ;  /* 0x000000040a007c0c */ /* 0x001fda000bf06270 */
[----:B------:R-:W-:Y:S05]  /*3800*/  @P0 BRA `(.L_x_113) ;  /* 0x0000000800080947 */ /* 0x000fea0003800000 */
[----:B------:R-:W-:Y:S01]  /*3810*/  ISETP.NE.AND P0, PT, R10, R11, PT ;  /* 0x0000000b0a00720c */ /* 0x000fe20003f05270 */
[----:B------:R-:W-:-:S12]  /*3820*/  BSSY.RECONVERGENT B3, `(.L_x_114) ;  /* 0x000007f000037945 */ /* 0x000fd80003800200 */
[----:B------:R-:W-:Y:S05]  /*3830*/  @!P0 BRA `(.L_x_115) ;  /* 0x0000000400f48947 */ /* 0x000fea0003800000 */
[----:B------:R-:W0:Y:S02]  /*3840*/  LDC.64 R12, c[0x0][0x380] ;  /* 0x0000e000ff0c7b82 */ /* 0x000e240000000a00 */
[----:B0----5:R-:W-:-:S04]  /*3850*/  IMAD.WIDE.U32 R6, R10, 0xc, R12 ;  /* 0x0000000c0a067825 */ /* 0x021fc800078e000c */
[----:B------:R-:W-:Y:S01]  /*3860*/  IMAD.WIDE R12, R11, 0xc, R12 ;  /* 0x0000000c0b0c7825 */ /* 0x000fe200078e020c */
[----:B------:R-:W2:Y:S04]  /*3870*/  LDG.E R3, desc[UR6][R6.64+0x4] ;  /* 0x0000040606037981 */ /* 0x000ea8000c1e1900 */
[----:B------:R-:W2:Y:S04]  /*3880*/  LDG.E R0, desc[UR6][R12.64+0x4] ;  /* 0x000004060c007981 */ /* 0x000ea8000c1e1900 */
[----:B------:R-:W3:Y:S04]  /*3890*/  LDG.E R8, desc[UR6][R6.64] ;  /* 0x0000000606087981 */ /* 0x000ee8000c1e1900 */
[----:B------:R-:W3:Y:S04]  /*38a0*/  LDG.E R5, desc[UR6][R12.64] ;  /* 0x000000060c057981 */ /* 0x000ee8000c1e1900 */
[----:B------:R-:W4:Y:S04]  /*38b0*/  LDG.E R2, desc[UR6][R6.64+0x8] ;  /* 0x0000080606027981 */ /* 0x000f28000c1e1900 */
[----:B------:R-:W4:Y:S01]  /*38c0*/  LDG.E R9, desc[UR6][R12.64+0x8] ;  /* 0x000008060c097981 */ /* 0x000f22000c1e1900 */
[----:B------:R-:W-:Y:S01]  /*38d0*/  BSSY.RECONVERGENT B0, `(.L_x_116) ;  /* 0x0000014000007945 */ /* 0x000fe20003800200 */
[----:B--2---:R-:W-:Y:S01]  /*38e0*/  FADD R3, R3, -R0 ;  /* 0x8000000003037221 */ /* 0x004fe20000000000 */
[----:B---3--:R-:W-:-:S03]  /*38f0*/  FADD R8, R8, -R5 ;  /* 0x8000000508087221 */ /* 0x008fc60000000000 */
[----:B------:R-:W-:-:S04]  /*3900*/  FMUL R5, R3, R3 ;  /* 0x0000000303057220 */ /* 0x000fc80000400000 */
[----:B------:R-:W-:Y:S01]  /*3910*/  FFMA R5, R8, R8, R5 ;  /* 0x0000000808057223 */ /* 0x000fe20000000005 */
[----:B----4-:R-:W-:-:S04]  /*3920*/  FADD R2, R2, -R9 ;  /* 0x8000000902027221 */ /* 0x010fc80000000000 */
        /* <DEDUP_REMOVED lines=10> */
.L_x_117:
[----:B------:R-:W-:Y:S01]  /*39d0*/  FMUL.FTZ R7, R4, R5 ;  /* 0x0000000504077220 */ /* 0x000fe20000410000 */
[----:B------:R-:W-:-:S03]  /*39e0*/  FMUL.FTZ R5, R5, 0.5 ;  /* 0x3f00000005057820 */ /* 0x000fc60000410000 */
[----:B------:R-:W-:-:S04]  /*39f0*/  FFMA R0, -R7, R7, R4 ;  /* 0x0000000707007223 */ /* 0x000fc80000000104 */
[----:B------:R-:W-:-:S07]  /*3a00*/  FFMA R7, R0, R5, R7 ;  /* 0x0000000500077223 */ /* 0x000fce0000000007 */
.L_x_118:
[----:B------:R-:W-:Y:S05]  /*3a10*/  BSYNC.RECONVERGENT B0 ;  /* 0x0000000000007941 */ /* 0x000fea0003800200 */
.L_x_116:
        /* <DEDUP_REMOVED lines=14> */
.L_x_120:
[----:B------:R-:W-:Y:S05]  /*3b00*/  BSYNC.RECONVERGENT B4 ;  /* 0x0000000000047941 */ /* 0x000fea0003800200 */
.L_x_119:
        /* <DEDUP_REMOVED lines=14> */
.L_x_122:
[----:B------:R-:W-:Y:S05]  /*3bf0*/  BSYNC.RECONVERGENT B4 ;  /* 0x0000000000047941 */ /* 0x000fea0003800200 */
.L_x_121:
        /* <DEDUP_REMOVED lines=14> */
.L_x_124:
[----:B------:R-:W-:Y:S05]  /*3ce0*/  BSYNC.RECONVERGENT B4 ;  /* 0x0000000000047941 */ /* 0x000fea0003800200 */
.L_x_123:
        /* <DEDUP_REMOVED lines=15> */
.L_x_126:
[----:B------:R-:W-:Y:S05]  /*3de0*/  BSYNC.RECONVERGENT B4 ;  /* 0x0000000000047941 */ /* 0x000fea0003800200 */
.L_x_125:
        /* <DEDUP_REMOVED lines=16> */
.L_x_128:
[----:B------:R-:W-:Y:S05]  /*3ef0*/  BSYNC.RECONVERGENT B4 ;  /* 0x0000000000047941 */ /* 0x000fea0003800200 */
.L_x_127:
        /* <DEDUP_REMOVED lines=15> */
.L_x_130:
[----:B------:R-:W-:Y:S05]  /*3ff0*/  BSYNC.RECONVERGENT B4 ;  /* 0x0000000000047941 */ /* 0x000fea0003800200 */
.L_x_129:
[----:B------:R-:W-:-:S07]  /*4000*/  FADD R15, R15, R0 ;  /* 0x000000000f0f7221 */ /* 0x000fce0000000000 */
.L_x_115:
[----:B------:R-:W-:Y:S05]  /*4010*/  BSYNC.RECONVERGENT B3 ;  /* 0x0000000000037941 */ /* 0x000fea0003800200 */
.L_x_114:
[----:B------:R-:W-:-:S07]  /*4020*/  IADD3 R10, PT, PT, R10, 0x1, RZ ;  /* 0x000000010a0a7810 */ /* 0x000fce0007ffe0ff */
.L_x_113:
[----:B------:R-:W-:Y:S05]  /*4030*/  BSYNC.RECONVERGENT B2 ;  /* 0x0000000000027941 */ /* 0x000fea0003800200 */
.L_x_112:
[----:B------:R-:W0:Y:S01]  /*4040*/  LDCU UR4, c[0x0][0x390] ;  /* 0x00007200ff0477ac */ /* 0x000e220008000800 */
[----:B------:R-:W-:Y:S01]  /*4050*/  BSSY.RECONVERGENT B2, `(.L_x_131) ;  /* 0x0000369000027945 */ /* 0x000fe20003800200 */
[----:B0-----:R-:W-:-:S13]  /*4060*/  ISETP.GE.AND P0, PT, R10, UR4, PT ;  /* 0x000000040a007c0c */ /* 0x001fda000bf06270 */
[----:B------:R-:W-:Y:S05]  /*4070*/  @P0 BRA `(.L_x_132) ;  /* 0x0000003400980947 */ /* 0x000fea0003800000 */
[----:B------:R-:W0:Y:S02]  /*4080*/  LDC.64 R2, c[0x0][0x380] ;  /* 0x0000e000ff027b82 */ /* 0x000e240000000a00 */
[----:B0-----:R-:W-:-:S05]  /*4090*/  IMAD.WIDE R12, R11, 0xc, R2 ;  /* 0x0000000c0b0c7825 */ /* 0x001fca00078e0202 */
[----:B------:R0:W5:Y:S04]  /*40a0*/  LDG.E R9, desc[UR6][R12.64] ;  /* 0x000000060c097981 */ /* 0x000168000c1e1900 */
[----:B------:R0:W5:Y:S04]  /*40b0*/  LDG.E R8, desc[UR6][R12.64+0x4] ;  /* 0x000004060c087981 */ /* 0x000168000c1e1900 */
[----:B-----5:R0:W5:Y:S01]  /*40c0*/  LDG.E R7, desc[UR6][R12.64+0x8] ;  /* 0x000008060c077981 */ /* 0x020162000c1e1900 */
[C---:B------:R-:W-:Y:S01]  /*40d0*/  IADD3 R0, PT, PT, R10.reuse, -UR4, RZ ;  /* 0x800000040a007c10 */ /* 0x040fe2000fffe0ff */
[----:B------:R-:W-:Y:S01]  /*40e0*/  BSSY.RECONVERGENT B3, `(.L_x_133) ;  /* 0x00001ec000037945 */ /* 0x000fe20003800200 */
[----:B------:R-:W-:-:S02]  /*40f0*/  IADD3 R6, PT, PT, -R10, UR4, RZ ;  /* 0x000000040a067c10 */ /* 0x000fc4000fffe1ff */
[----:B------:R-:W-:Y:S02]  /*4100*/  ISETP.GT.U32.AND P0, PT, R0, -0x4, PT ;  /* 0xfffffffc0000780c */ /* 0x000fe40003f04070 */
[----:B------:R-:W-:-:S11]  /*4110*/  LOP3.LUT R5, R6, 0x3, RZ, 0xc0, !PT ;  /* 0x0000000306057812 */ /* 0x000fd600078ec0ff */
[----:B0-----:R-:W-:Y:S05]  /*4120*/  @P0 BRA `(.L_x_134) ;  /* 0x0000001c009c0947 */ /* 0x001fea0003800000 */
[----:B------:R-:W-:Y:S01]  /*4130*/  IMAD.WIDE.U32 R2, R10, 0xc, R2 ;  /* 0x0000000c0a027825 */ /* 0x000fe200078e0002 */
[----:B------:R-:W-:Y:S02]  /*4140*/  LOP3.LUT R4, R6, 0xfffffffc, RZ, 0xc0, !PT ;  /* 0xfffffffc06047812 */ /* 0x000fe400078ec0ff */
[----:B------:R-:W-:Y:S02]  /*4150*/  IADD3 R12, P0, PT, R2, 0x18, RZ ;  /* 0x00000018020c7810 */ /* 0x000fe40007f1e0ff */
[----:B------:R-:W-:Y:S02]  /*4160*/  IADD3 R4, PT, PT, -R4, RZ, RZ ;  /* 0x000000ff04047210 */ /* 0x000fe40007ffe1ff */
[----:B------:R-:W-:-:S09]  /*4170*/  IADD3.X R13, PT, PT, RZ, R3, RZ, P0, !PT ;  /* 0x00000003ff0d7210 */ /* 0x000fd200007fe4ff */
.L_x_195:
[----:B------:R-:W2:Y:S04]  /*4180*/  LDG.E R3, desc[UR6][R12.64+-0x14] ;  /* 0xffffec060c037981 */ /* 0x000ea8000c1e1900 */
[----:B------:R-:W3:Y:S04]  /*4190*/  LDG.E R20, desc[UR6][R12.64+-0x18] ;  /* 0xffffe8060c147981 */ /* 0x000ee8000c1e1900 */
[----:B------:R-:W4:Y:S01]  /*41a0*/  LDG.E R0, desc[UR6][R12.64+-0x10] ;  /* 0xfffff0060c007981 */ /* 0x000f22000c1e1900 */
[----:B------:R-:W-:Y:S01]  /*41b0*/  IADD3 R4, PT, PT, R4, 0x4, RZ ;  /* 0x0000000404047810 */ /* 0x000fe20007ffe0ff */
[----:B------:R-:W-:Y:S03]  /*41c0*/  BSSY.RECONVERGENT B0, `(.L_x_135) ;  /* 0x0000015000007945 */ /* 0x000fe60003800200 */
[----:B------:R-:W-:Y:S01]  /*41d0*/  ISETP.NE.AND P2, PT, R4, RZ, PT ;  /* 0x000000ff0400720c */ /* 0x000fe20003f45270 */
[----:B--2---:R-:W-:Y:S01]  /*41e0*/  FADD R24, -R8, R3 ;  /* 0x0000000308187221 */ /* 0x004fe20000000100 */
[----:B---3--:R-:W-:-:S03]  /*41f0*/  FADD R20, -R9, R20 ;  /* 0x0000001409147221 */ /* 0x008fc60000000100 */
[----:B------:R-:W-:Y:S01]  /*4200*/  FMUL R17, R24, R24 ;  /* 0x0000001818117220 */ /* 0x000fe20000400000 */
[----:B----45:R-:W-:-:S03]  /*4210*/  FADD R3, -R7, R0 ;  /* 0x0000000007037221 */ /* 0x030fc60000000100 */
        /* <DEDUP_REMOVED lines=11> */
.L_x_136:
[----:B------:R-:W-:Y:S01]  /*42d0*/  FMUL.FTZ R29, R2, R17 ;  /* 0x00000011021d7220 */ /* 0x000fe20000410000 */
[----:B------:R-:W-:-:S03]  /*42e0*/  FMUL.FTZ R14, R17, 0.5 ;  /* 0x3f000000110e7820 */ /* 0x000fc60000410000 */
[----:B------:R-:W-:-:S04]  /*42f0*/  FFMA R0, -R29, R29, R2 ;  /* 0x0000001d1d007223 */ /* 0x000fc80000000102 */
[----:B------:R-:W-:-:S07]  /*4300*/  FFMA R29, R0, R14, R29 ;  /* 0x0000000e001d7223 */ /* 0x000fce000000001d */
.L_x_137:
[----:B------:R-:W-:Y:S05]  /*4310*/  BSYNC.RECONVERGENT B0 ;  /* 0x0000000000007941 */ /* 0x000fea0003800200 */
.L_x_135:
        /* <DEDUP_REMOVED lines=14> */
.L_x_139:
[----:B------:R-:W-:Y:S05]  /*4400*/  BSYNC.RECONVERGENT B4 ;  /* 0x0000000000047941 */ /* 0x000fea0003800200 */
.L_x_138:
        /* <DEDUP_REMOVED lines=14> */
.L_x_141:
[----:B------:R-:W-:Y:S05]  /*44f0*/  BSYNC.RECONVERGENT B4 ;  /* 0x0000000000047941 */ /* 0x000fea0003800200 */
.L_x_140:
        /* <DEDUP_REMOVED lines=14> */
.L_x_143:
[----:B------:R-:W-:Y:S05]  /*45e0*/  BSYNC.RECONVERGENT B4 ;  /* 0x0000000000047941 */ /* 0x000fea0003800200 */
.L_x_142:
        /* <DEDUP_REMOVED lines=15> */
.L_x_145:
[----:B------:R-:W-:Y:S05]  /*46e0*/  BSYNC.RECONVERGENT B4 ;  /* 0x0000000000047941 */ /* 0x000fea0003800200 */
.L_x_144:
        /* <DEDUP_REMOVED lines=16> */
.L_x_147:
[----:B------:R-:W-:Y:S05]  /*47f0*/  BSYNC.RECONVERGENT B4 ;  /* 0x0000000000047941 */ /* 0x000fea0003800200 */
.L_x_146:
        /* <DEDUP_REMOVED lines=15> */
.L_x_149:
[----:B------:R-:W-:Y:S05]  /*48f0*/  BSYNC.RECONVERGENT B4 ;  /* 0x0000000000047941 */ /* 0x000fea0003800200 */
.L_x_148:
        /* <DEDUP_REMOVED lines=20> */
.L_x_151:
[----:B------:R-:W-:Y:S01]  /*4a40*/  FMUL.FTZ R29, R2, R17 ;  /* 0x00000011021d7220 */ /* 0x000fe20000410000 */
[----:B------:R-:W-:-:S03]  /*4a50*/  FMUL.FTZ R14, R17, 0.5 ;  /* 0x3f000000110e7820 */ /* 0x000fc60000410000 */
[----:B------:R-:W-:-:S04]  /*4a60*/  FFMA R0, -R29, R29, R2 ;  /* 0x0000001d1d007223 */ /* 0x000fc80000000102 */
[----:B------:R-:W-:-:S07]  /*4a70*/  FFMA R29, R0, R14, R29 ;  /* 0x0000000e001d7223 */ /* 0x000fce000000001d */
.L_x_152:
[----:B------:R-:W-:Y:S05]  /*4a80*/  BSYNC.RECONVERGENT B0 ;  /* 0x0000000000007941 */ /* 0x000fea0003800200 */
.L_x_150:
        /* <DEDUP_REMOVED lines=14> */
.L_x_154:
[----:B------:R-:W-:Y:S05]  /*4b70*/  BSYNC.RECONVERGENT B4 ;  /* 0x0000000000047941 */ /* 0x000fea0003800200 */
.L_x_153:
        /* <DEDUP_REMOVED lines=14> */
.L_x_156:
[----:B------:R-:W-:Y:S05]  /*4c60*/  BSYNC.RECONVERGENT B4 ;  /* 0x0000000000047941 */ /* 0x000fea0003800200 */
.L_x_155:
        /* <DEDUP_REMOVED lines=14> */
.L_x_158:
[----:B------:R-:W-:Y:S05]  /*4d50*/  BSYNC.RECONVERGENT B4 ;  /* 0x0000000000047941 */ /* 0x000fea0003800200 */
.L_x_157:
        /* <DEDUP_REMOVED lines=15> */
.L_x_160:
[----:B------:R-:W-:Y:S05]  /*4e50*/  BSYNC.RECONVERGENT B4 ;  /* 0x0000000000047941 */ /* 0x000fea0003800200 */
.L_x_159:
        /* <DEDUP_REMOVED lines=16> */
.L_x_162:
[----:B------:R-:W-:Y:S05]  /*4f60*/  BSYNC.RECONVERGENT B4 ;  /* 0x0000000000047941 */ /* 0x000fea0003800200 */
.L_x_161:
        /* <DEDUP_REMOVED lines=15> */
.L_x_164:
[----:B------:R-:W-:Y:S05]  /*5060*/  BSYNC.RECONVERGENT B4 ;  /* 0x0000000000047941 */ /* 0x000fea0003800200 */
.L_x_163:
        /* <DEDUP_REMOVED lines=20> */
.L_x_166:
[----:B------:R-:W-:Y:S01]  /*51b0*/  FMUL.FTZ R17, R24, R19 ;  /* 0x0000001318117220 */ /* 0x000fe20000410000 */
[----:B------:R-:W-:-:S03]  /*51c0*/  FMUL.FTZ R0, R19, 0.5 ;  /* 0x3f00000013007820 */ /* 0x000fc60000410000 */
[----:B------:R-:W-:-:S04]  /*51d0*/  FFMA R28, -R17, R17, R24 ;  /* 0x00000011111c7223 */ /* 0x000fc80000000118 */
[----:B------:R-:W-:-:S07]  /*51e0*/  FFMA R28, R28, R0, R17 ;  /* 0x000000001c1c7223 */ /* 0x000fce0000000011 */
.L_x_167:
[----:B------:R-:W-:Y:S05]  /*51f0*/  BSYNC.RECONVERGENT B0 ;  /* 0x0000000000007941 */ /* 0x000fea0003800200 */
.L_x_165:
        /* <DEDUP_REMOVED lines=14> */
.L_x_169:
[----:B------:R-:W-:Y:S05]  /*52e0*/  BSYNC.RECONVERGENT B4 ;  /* 0x0000000000047941 */ /* 0x000fea0003800200 */
.L_x_168:
        /* <DEDUP_REMOVED lines=14> */
.L_x_171:
[----:B------:R-:W-:Y:S05]  /*53d0*/  BSYNC.RECONVERGENT B4 ;  /* 0x0000000000047941 */ /* 0x000fea0003800200 */
.L_x_170:
        /* <DEDUP_REMOVED lines=14> */
.L_x_173:
[----:B------:R-:W-:Y:S05]  /*54c0*/  BSYNC.RECONVERGENT B4 ;  /* 0x0000000000047941 */ /* 0x000fea0003800200 */
.L_x_172:
        /* <DEDUP_REMOVED lines=15> */
.L_x_175:
[----:B------:R-:W-:Y:S05]  /*55c0*/  BSYNC.RECONVERGENT B4 ;  /* 0x0000000000047941 */ /* 0x000fea0003800200 */
.L_x_174:
        /* <DEDUP_REMOVED lines=16> */
.L_x_177:
[----:B------:R-:W-:Y:S05]  /*56d0*/  BSYNC.RECONVERGENT B4 ;  /* 0x0000000000047941 */ /* 0x000fea0003800200 */
.L_x_176:
        /* <DEDUP_REMOVED lines=15> */
.L_x_179:
[----:B------:R-:W-:Y:S05]  /*57d0*/  BSYNC.RECONVERGENT B4 ;  /* 0x0000000000047941 */ /* 0x000fea0003800200 */
.L_x_178:
        /* <DEDUP_REMOVED lines=20> */
.L_x_181:
[----:B------:R-:W-:Y:S01]  /*5920*/  FMUL.FTZ R17, R24, R19 ;  /* 0x0000001318117220 */ /* 0x000fe20000410000 */
[----:B------:R-:W-:-:S03]  /*5930*/  FMUL.FTZ R0, R19, 0.5 ;  /* 0x3f00000013007820 */ /* 0x000fc60000410000 */
[----:B------:R-:W-:-:S04]  /*5940*/  FFMA R28, -R17, R17, R24 ;  /* 0x00000011111c7223 */ /* 0x000fc80000000118 */
[----:B------:R-:W-:-:S07]  /*5950*/  FFMA R28, R28, R0, R17 ;  /* 0x000000001c1c7223 */ /* 0x000fce0000000011 */
.L_x_182:
[----:B------:R-:W-:Y:S05]  /*5960*/  BSYNC.RECONVERGENT B0 ;  /* 0x0000000000007941 */ /* 0x000fea0003800200 */
.L_x_180:
        /* <DEDUP_REMOVED lines=14> */
.L_x_184:
[----:B------:R-:W-:Y:S05]  /*5a50*/  BSYNC.RECONVERGENT B4 ;  /* 0x0000000000047941 */ /* 0x000fea0003800200 */
.L_x_183:
        /* <DEDUP_REMOVED lines=14> */
.L_x_186:
[----:B------:R-:W-:Y:S05]  /*5b40*/  BSYNC.RECONVERGENT B4 ;  /* 0x0000000000047941 */ /* 0x000fea0003800200 */
.L_x_185:
        /* <DEDUP_REMOVED lines=14> */
.L_x_188:
[----:B------:R-:W-:Y:S05]  /*5c30*/  BSYNC.RECONVERGENT B4 ;  /* 0x0000000000047941 */ /* 0x000fea0003800200 */
.L_x_187:
        /* <DEDUP_REMOVED lines=15> */
.L_x_190:
[----:B------:R-:W-:Y:S05]  /*5d30*/  BSYNC.RECONVERGENT B4 ;  /* 0x0000000000047941 */ /* 0x000fea0003800200 */
.L_x_189:
        /* <DEDUP_REMOVED lines=16> */
.L_x_192:
[----:B------:R-:W-:Y:S05]  /*5e40*/  BSYNC.RECONVERGENT B4 ;  /* 0x0000000000047941 */ /* 0x000fea0003800200 */
.L_x_191:
        /* <DEDUP_REMOVED lines=15> */
.L_x_194:
[----:B------:R-:W-:Y:S05]  /*5f40*/  BSYNC.RECONVERGENT B4 ;  /* 0x0000000000047941 */ /* 0x000fea0003800200 */
.L_x_193:
[----:B------:R-:W-:Y:S01]  /*5f50*/  IADD3 R12, P0, PT, R12, 0x30, RZ ;  /* 0x000000300c0c7810 */ /* 0x000fe20007f1e0ff */
[----:B------:R-:W-:Y:S01]  /*5f60*/  FADD R15, R15, R0 ;  /* 0x000000000f0f7221 */ /* 0x000fe20000000000 */
[----:B------:R-:W-:Y:S02]  /*5f70*/  IADD3 R10, PT, PT, R10, 0x4, RZ ;  /* 0x000000040a0a7810 */ /* 0x000fe40007ffe0ff */
[----:B------:R-:W-:Y:S01]  /*5f80*/  IADD3.X R13, PT, PT, RZ, R13, RZ, P0, !PT ;  /* 0x0000000dff0d7210 */ /* 0x000fe200007fe4ff */
[----:B------:R-:W-:Y:S08]  /*5f90*/  @P2 BRA `(.L_x_195) ;  /* 0xffffffe000782947 */ /* 0x000ff0000383ffff */
.L_x_134:
[----:B------:R-:W-:Y:S05]  /*5fa0*/  BSYNC.RECONVERGENT B3 ;  /* 0x0000000000037941 */ /* 0x000fea0003800200 */
.L_x_133:
        /* <DEDUP_REMOVED lines=26> */
.L_x_199:
[----:B------:R-:W-:Y:S01]  /*6150*/  FMUL.FTZ R17, R2, R19 ;  /* 0x0000001302117220 */ /* 0x000fe20000410000 */
[----:B------:R-:W-:-:S03]  /*6160*/  FMUL.FTZ R0, R19, 0.5 ;  /* 0x3f00000013007820 */ /* 0x000fc60000410000 */
[----:B------:R-:W-:-:S04]  /*6170*/  FFMA R26, -R17, R17, R2 ;  /* 0x00000011111a7223 */ /* 0x000fc80000000102 */
[----:B------:R-:W-:-:S07]  /*6180*/  FFMA R26, R26, R0, R17 ;  /* 0x000000001a1a7223 */ /* 0x000fce0000000011 */
.L_x_200:
[----:B------:R-:W-:Y:S05]  /*6190*/  BSYNC.RECONVERGENT B0 ;  /* 0x0000000000007941 */ /* 0x000fea0003800200 */
.L_x_198:
        /* <DEDUP_REMOVED lines=14> */
.L_x_202:
[----:B------:R-:W-:Y:S05]  /*6280*/  BSYNC.RECONVERGENT B4 ;  /* 0x0000000000047941 */ /* 0x000fea0003800200 */
.L_x_201:
        /* <DEDUP_REMOVED lines=14> */
.L_x_204:
[----:B------:R-:W-:Y:S05]  /*6370*/  BSYNC.RECONVERGENT B4 ;  /* 0x0000000000047941 */ /* 0x000fea0003800200 */
.L_x_203:
        /* <DEDUP_REMOVED lines=14> */
.L_x_206:
[----:B------:R-:W-:Y:S05]  /*6460*/  BSYNC.RECONVERGENT B4 ;  /* 0x0000000000047941 */ /* 0x000fea0003800200 */
.L_x_205:
        /* <DEDUP_REMOVED lines=15> */
.L_x_208:
[----:B------:R-:W-:Y:S05]  /*6560*/  BSYNC.RECONVERGENT B4 ;  /* 0x0000000000047941 */ /* 0x000fea0003800200 */
.L_x_207:
        /* <DEDUP_REMOVED lines=16> */
.L_x_210:
[----:B------:R-:W-:Y:S05]  /*6670*/  BSYNC.RECONVERGENT B4 ;  /* 0x0000000000047941 */ /* 0x000fea0003800200 */
.L_x_209:
        /* <DEDUP_REMOVED lines=15> */
.L_x_212:
[----:B------:R-:W-:Y:S05]  /*6770*/  BSYNC.RECONVERGENT B4 ;  /* 0x0000000000047941 */ /* 0x000fea0003800200 */
.L_x_211:
        /* <DEDUP_REMOVED lines=20> */
.L_x_214:
[----:B------:R-:W-:Y:S01]  /*68c0*/  FMUL.FTZ R13, R2, R17 ;  /* 0x00000011020d7220 */ /* 0x000fe20000410000 */
[----:B------:R-:W-:-:S03]  /*68d0*/  FMUL.FTZ R5, R17, 0.5 ;  /* 0x3f00000011057820 */ /* 0x000fc60000410000 */
[----:B------:R-:W-:-:S04]  /*68e0*/  FFMA R0, -R13, R13, R2 ;  /* 0x0000000d0d007223 */ /* 0x000fc80000000102 */
[----:B------:R-:W-:-:S07]  /*68f0*/  FFMA R13, R0, R5, R13 ;  /* 0x00000005000d7223 */ /* 0x000fce000000000d */
.L_x_215:
[----:B------:R-:W-:Y:S05]  /*6900*/  BSYNC.RECONVERGENT B0 ;  /* 0x0000000000007941 */ /* 0x000fea0003800200 */
.L_x_213:
        /* <DEDUP_REMOVED lines=14> */
.L_x_217:
[----:B------:R-:W-:Y:S05]  /*69f0*/  BSYNC.RECONVERGENT B4 ;  /* 0x0000000000047941 */ /* 0x000fea0003800200 */
.L_x_216:
        /* <DEDUP_REMOVED lines=14> */
.L_x_219:
[----:B------:R-:W-:Y:S05]  /*6ae0*/  BSYNC.RECONVERGENT B4 ;  /* 0x0000000000047941 */ /* 0x000fea0003800200 */
.L_x_218:
        /* <DEDUP_REMOVED lines=14> */
.L_x_221:
[----:B------:R-:W-:Y:S05]  /*6bd0*/  BSYNC.RECONVERGENT B4 ;  /* 0x0000000000047941 */ /* 0x000fea0003800200 */
.L_x_220:
        /* <DEDUP_REMOVED lines=15> */
.L_x_223:
[----:B------:R-:W-:Y:S05]  /*6cd0*/  BSYNC.RECONVERGENT B4 ;  /* 0x0000000000047941 */ /* 0x000fea0003800200 */
.L_x_222:
        /* <DEDUP_REMOVED lines=16> */
.L_x_225:
[----:B------:R-:W-:Y:S05]  /*6de0*/  BSYNC.RECONVERGENT B4 ;  /* 0x0000000000047941 */ /* 0x000fea0003800200 */
.L_x_224:
        /* <DEDUP_REMOVED lines=15> */
.L_x_227:
[----:B------:R-:W-:Y:S05]  /*6ee0*/  BSYNC.RECONVERGENT B4 ;  /* 0x0000000000047941 */ /* 0x000fea0003800200 */
.L_x_226:
[----:B------:R-:W-:Y:S01]  /*6ef0*/  FADD R15, R15, R0 ;  /* 0x000000000f0f7221 */ /* 0x000fe20000000000 */
[----:B------:R-:W-:-:S07]  /*6f00*/  IADD3 R10, PT, PT, R10, 0x2, RZ ;  /* 0x000000020a0a7810 */ /* 0x000fce0007ffe0ff */
.L_x_197:
[----:B------:R-:W-:Y:S05]  /*6f10*/  BSYNC.RECONVERGENT B3 ;  /* 0x0000000000037941 */ /* 0x000fea0003800200 */
.L_x_196:
        /* <DEDUP_REMOVED lines=24> */
.L_x_229:
[----:B------:R-:W-:Y:S01]  /*70a0*/  FMUL.FTZ R3, R2, R13 ;  /* 0x0000000d02037220 */ /* 0x000fe20000410000 */
[----:B------:R-:W-:-:S03]  /*70b0*/  FMUL.FTZ R0, R13, 0.5 ;  /* 0x3f0000000d007820 */ /* 0x000fc60000410000 */
[----:B------:R-:W-:-:S04]  /*70c0*/  FFMA R6, -R3, R3, R2 ;  /* 0x0000000303067223 */ /* 0x000fc80000000102 */
[----:B------:R-:W-:-:S07]  /*70d0*/  FFMA R6, R6, R0, R3 ;  /* 0x0000000006067223 */ /* 0x000fce0000000003 */
.L_x_230:
[----:B------:R-:W-:Y:S05]  /*70e0*/  BSYNC.RECONVERGENT B0 ;  /* 0x0000000000007941 */ /* 0x000fea0003800200 */
.L_x_228:
        /* <DEDUP_REMOVED lines=14> */
.L_x_232:
[----:B------:R-:W-:Y:S05]  /*71d0*/  BSYNC.RECONVERGENT B3 ;  /* 0x0000000000037941 */ /* 0x000fea0003800200 */
.L_x_231:
        /* <DEDUP_REMOVED lines=14> */
.L_x_234:
[----:B------:R-:W-:Y:S05]  /*72c0*/  BSYNC.RECONVERGENT B3 ;  /* 0x0000000000037941 */ /* 0x000fea0003800200 */
.L_x_233:
        /* <DEDUP_REMOVED lines=14> */
.L_x_236:
[----:B------:R-:W-:Y:S05]  /*73b0*/  BSYNC.RECONVERGENT B3 ;  /* 0x0000000000037941 */ /* 0x000fea0003800200 */
.L_x_235:
        /* <DEDUP_REMOVED lines=15> */
.L_x_238:
[----:B------:R-:W-:Y:S05]  /*74b0*/  BSYNC.RECONVERGENT B3 ;  /* 0x0000000000037941 */ /* 0x000fea0003800200 */
.L_x_237:
        /* <DEDUP_REMOVED lines=16> */
.L_x_240:
[----:B------:R-:W-:Y:S05]  /*75c0*/  BSYNC.RECONVERGENT B3 ;  /* 0x0000000000037941 */ /* 0x000fea0003800200 */
.L_x_239:
        /* <DEDUP_REMOVED lines=15> */
.L_x_242:
[----:B------:R-:W-:Y:S05]  /*76c0*/  BSYNC.RECONVERGENT B3 ;  /* 0x0000000000037941 */ /* 0x000fea0003800200 */
.L_x_241:
[----:B------:R-:W-:-:S07]  /*76d0*/  FADD R15, R15, R0 ;  /* 0x000000000f0f7221 */ /* 0x000fce0000000000 */
.L_x_132:
[----:B------:R-:W-:Y:S05]  /*76e0*/  BSYNC.RECONVERGENT B2 ;  /* 0x0000000000027941 */ /* 0x000fea0003800200 */
.L_x_131:
[----:B------:R-:W0:Y:S02]  /*76f0*/  LDC.64 R2, c[0x0][0x388] ;  /* 0x0000e200ff027b82 */ /* 0x000e240000000a00 */
[----:B0-----:R-:W-:-:S05]  /*7700*/  IMAD.WIDE R2, R11, 0xc, R2 ;  /* 0x0000000c0b027825 */ /* 0x001fca00078e0202 */
[----:B------:R-:W2:Y:S04]  /*7710*/  LDG.E R0, desc[UR6][R2.64] ;  /* 0x0000000602007981 */ /* 0x000ea8000c1e1900 */
[----:B------:R-:W3:Y:S04]  /*7720*/  LDG.E R4, desc[UR6][R2.64+0x4] ;  /* 0x0000040602047981 */ /* 0x000ee8000c1e1900 */
[----:B-----5:R-:W4:Y:S01]  /*7730*/  LDG.E R6, desc[UR6][R2.64+0x8] ;  /* 0x0000080602067981 */ /* 0x020f22000c1e1900 */
[----:B--2---:R-:W-:Y:S01]  /*7740*/  FADD R23, R0, R23 ;  /* 0x0000001700177221 */ /* 0x004fe20000000000 */
[----:B---3--:R-:W-:-:S04]  /*7750*/  FADD R25, R4, R25 ;  /* 0x0000001904197221 */ /* 0x008fc80000000000 */
[----:B------:R-:W-:Y:S01]  /*7760*/  STG.E desc[UR6][R2.64], R23 ;  /* 0x0000001702007986 */ /* 0x000fe2000c101906 */
[----:B----4-:R-:W-:-:S03]  /*7770*/  FADD R15, R6, R15 ;  /* 0x0000000f060f7221 */ /* 0x010fc60000000000 */
[----:B------:R-:W-:Y:S04]  /*7780*/  STG.E desc[UR6][R2.64+0x4], R25 ;  /* 0x0000041902007986 */ /* 0x000fe8000c101906 */
[----:B------:R-:W-:Y:S01]  /*7790*/  STG.E desc[UR6][R2.64+0x8], R15 ;  /* 0x0000080f02007986 */ /* 0x000fe2000c101906 */
[----:B------:R-:W-:Y:S05]  /*77a0*/  EXIT ;  /* 0x000000000000794d */ /* 0x000fea0003800000 */
        .weak           $__internal_0_$__cuda_sm20_sqrt_rn_f32_slowpath
        .type           $__internal_0_$__cuda_sm20_sqrt_rn_f32_slowpath,@function
        .size           $__internal_0_$__cuda_sm20_sqrt_rn_f32_slowpath,($__internal_1_$__cuda_sm3x_div_rn_noftz_f32_slowpath - $__internal_0_$__cuda_sm20_sqrt_rn_f32_slowpath)
$__internal_0_$__cuda_sm20_sqrt_rn_f32_slowpath:
[----:B------:R-:W-:-:S13]  /*77b0*/  LOP3.LUT P0, RZ, R19, 0x7fffffff, RZ, 0xc0, !PT ;  /* 0x7fffffff13ff7812 */ /* 0x000fda000780c0ff */
[----:B------:R-:W-:Y:S01]  /*77c0*/  @!P0 MOV R18, R19 ;  /* 0x0000001300128202 */ /* 0x000fe20000000f00 */
[----:B------:R-:W-:Y:S06]  /*77d0*/  @!P0 BRA `(.L_x_243) ;  /* 0x0000000000408947 */ /* 0x000fec0003800000 */
[----:B------:R-:W-:-:S13]  /*77e0*/  FSETP.GEU.FTZ.AND P0, PT, R19, RZ, PT ;  /* 0x000000ff1300720b */ /* 0x000fda0003f1e000 */
[----:B------:R-:W-:Y:S01]  /*77f0*/  @!P0 MOV R18, 0x7fffffff ;  /* 0x7fffffff00128802 */ /* 0x000fe20000000f00 */
[----:B------:R-:W-:Y:S06]  /*7800*/  @!P0 BRA `(.L_x_243) ;  /* 0x0000000000348947 */ /* 0x000fec0003800000 */
[----:B------:R-:W-:-:S13]  /*7810*/  FSETP.GTU.FTZ.AND P0, PT, |R19|, +INF , PT ;  /* 0x7f8000001300780b */ /* 0x000fda0003f1c200 */
[----:B------:R-:W-:Y:S01]  /*7820*/  @P0 FADD.FTZ R18, R19, 1 ;  /* 0x3f80000013120421 */ /* 0x000fe20000010000 */
[----:B------:R-:W-:Y:S06]  /*7830*/  @P0 BRA `(.L_x_243) ;  /* 0x0000000000280947 */ /* 0x000fec0003800000 */
[----:B------:R-:W-:-:S13]  /*7840*/  FSETP.NEU.FTZ.AND P0, PT, |R19|, +INF , PT ;  /* 0x7f8000001300780b */ /* 0x000fda0003f1d200 */
[----:B------:R-:W-:-:S04]  /*7850*/  @P0 FFMA R18, R19, 1.84467440737095516160e+19, RZ ;  /* 0x5f80000013120823 */ /* 0x000fc800000000ff */
[----:B------:R-:W0:Y:S02]  /*7860*/  @P0 MUFU.RSQ R14, R18 ;  /* 0x00000012000e0308 */ /* 0x000e240000001400 */
[----:B0-----:R-:W-:Y:S01]  /*7870*/  @P0 FMUL.FTZ R17, R18, R14 ;  /* 0x0000000e12110220 */ /* 0x001fe20000410000 */
[----:B------:R-:W-:-:S03]  /*7880*/  @P0 FMUL.FTZ R14, R14, 0.5 ;  /* 0x3f0000000e0e0820 */ /* 0x000fc60000410000 */
[----:B------:R-:W-:-:S04]  /*7890*/  @P0 FADD.FTZ R16, -R17, -RZ ;  /* 0x800000ff11100221 */ /* 0x000fc80000010100 */
[----:B------:R-:W-:Y:S01]  /*78a0*/  @P0 FFMA R16, R17, R16, R18 ;  /* 0x0000001011100223 */ /* 0x000fe20000000012 */
[----:B------:R-:W-:-:S03]  /*78b0*/  @!P0 MOV R18, R19 ;  /* 0x0000001300128202 */ /* 0x000fc60000000f00 */
[----:B------:R-:W-:-:S04]  /*78c0*/  @P0 FFMA R14, R16, R14, R17 ;  /* 0x0000000e100e0223 */ /* 0x000fc80000000011 */
[----:B------:R-:W-:-:S07]  /*78d0*/  @P0 FMUL.FTZ R18, R14, 2.3283064365386962891e-10 ;  /* 0x2f8000000e120820 */ /* 0x000fce0000410000 */
.L_x_243:
[----:B------:R-:W-:Y:S01]  /*78e0*/  HFMA2 R17, -RZ, RZ, 0, 0 ;  /* 0x00000000ff117431 */ /* 0x000fe200000001ff */
[----:B------:R-:W-:-:S04]  /*78f0*/  MOV R16, R0 ;  /* 0x0000000000107202 */ /* 0x000fc80000000f00 */
[----:B------:R-:W-:Y:S05]  /*7900*/  RET.REL.NODEC R16 `(_Z13simGlobalStepP6float3S0_i) ;  /* 0xffffff8410bc7950 */ /* 0x000fea0003c3ffff */
        .weak           $__internal_1_$__cuda_sm3x_div_rn_noftz_f32_slowpath
        .type           $__internal_1_$__cuda_sm3x_div_rn_noftz_f32_slowpath,@function
        .size           $__internal_1_$__cuda_sm3x_div_rn_noftz_f32_slowpath,(.L_x_257 - $__internal_1_$__cuda_sm3x_div_rn_noftz_f32_slowpath)
$__internal_1_$__cuda_sm3x_div_rn_noftz_f32_slowpath:
[----:B------:R-:W-:Y:S01]  /*7910*/  SHF.R.U32.HI R16, RZ, 0x17, R21 ;  /* 0x00000017ff107819 */ /* 0x000fe20000011615 */
[----:B------:R-:W-:Y:S01]  /*7920*/  BSSY.RECONVERGENT B0, `(.L_x_244) ;  /* 0x0000063000007945 */ /* 0x000fe20003800200 */
[----:B------:R-:W-:Y:S02]  /*7930*/  SHF.R.U32.HI R19, RZ, 0x17, R0 ;  /* 0x00000017ff137819 */ /* 0x000fe40000011600 */
[----:B------:R-:W-:Y:S02]  /*7940*/  LOP3.LUT R16, R16, 0xff, RZ, 0xc0, !PT ;  /* 0x000000ff10107812 */ /* 0x000fe400078ec0ff */
[----:B------:R-:W-:Y:S02]  /*7950*/  LOP3.LUT R19, R19, 0xff, RZ, 0xc0, !PT ;  /* 0x000000ff13137812 */ /* 0x000fe400078ec0ff */
[----:B------:R-:W-:Y:S02]  /*7960*/  IADD3 R18, PT, PT, R16, -0x1, RZ ;  /* 0xffffffff10127810 */ /* 0x000fe40007ffe0ff */
[----:B------:R-:W-:-:S02]  /*7970*/  IADD3 R20, PT, PT, R19, -0x1, RZ ;  /* 0xffffffff13147810 */ /* 0x000fc40007ffe0ff */
[----:B------:R-:W-:-:S04]  /*7980*/  ISETP.GT.U32.AND P0, PT, R18, 0xfd, PT ;  /* 0x000000fd1200780c */ /* 0x000fc80003f04070 */
[----:B------:R-:W-:-:S13]  /*7990*/  ISETP.GT.U32.OR P0, PT, R20, 0xfd, P0 ;  /* 0x000000fd1400780c */ /* 0x000fda0000704470 */
[----:B------:R-:W-:Y:S01]  /*79a0*/  @!P0 MOV R17, RZ ;  /* 0x000000ff00118202 */ /* 0x000fe20000000f00 */
[----:B------:R-:W-:Y:S06]  /*79b0*/  @!P0 BRA `(.L_x_245) ;  /* 0x00000000005c8947 */ /* 0x000fec0003800000 */
[----:B------:R-:W-:Y:S02]  /*79c0*/  FSETP.GTU.FTZ.AND P0, PT, |R0|, +INF , PT ;  /* 0x7f8000000000780b */ /* 0x000fe40003f1c200 */
[----:B------:R-:W-:-:S04]  /*79d0*/  FSETP.GTU.FTZ.AND P1, PT, |R21|, +INF , PT ;  /* 0x7f8000001500780b */ /* 0x000fc80003f3c200 */
[----:B------:R-:W-:-:S13]  /*79e0*/  PLOP3.LUT P0, PT, P0, P1, PT, 0xf8, 0x8f ;  /* 0x00000000008f781c */ /* 0x000fda0000703f70 */
[----:B------:R-:W-:Y:S05]  /*79f0*/  @P0 BRA `(.L_x_246) ;  /* 0x0000000400500947 */ /* 0x000fea0003800000 */
[----:B------:R-:W-:-:S13]  /*7a00*/  LOP3.LUT P0, RZ, R21, 0x7fffffff, R0, 0xc8, !PT ;  /* 0x7fffffff15ff7812 */ /* 0x000fda000780c800 */
[----:B------:R-:W-:Y:S05]  /*7a10*/  @!P0 BRA `(.L_x_247) ;  /* 0x0000000400408947 */ /* 0x000fea0003800000 */
[C---:B------:R-:W-:Y:S02]  /*7a20*/  FSETP.NEU.FTZ.AND P3, PT, |R0|.reuse, +INF , PT ;  /* 0x7f8000000000780b */ /* 0x040fe40003f7d200 */
[----:B------:R-:W-:Y:S02]  /*7a30*/  FSETP.NEU.FTZ.AND P1, PT, |R21|, +INF , PT ;  /* 0x7f8000001500780b */ /* 0x000fe40003f3d200 */
[----:B------:R-:W-:-:S11]  /*7a40*/  FSETP.NEU.FTZ.AND P0, PT, |R0|, +INF , PT ;  /* 0x7f8000000000780b */ /* 0x000fd60003f1d200 */
[----:B------:R-:W-:Y:S05]  /*7a50*/  @!P1 BRA !P3, `(.L_x_247) ;  /* 0x0000000400309947 */ /* 0x000fea0005800000 */
[----:B------:R-:W-:-:S04]  /*7a60*/  LOP3.LUT P3, RZ, R0, 0x7fffffff, RZ, 0xc0, !PT ;  /* 0x7fffffff00ff7812 */ /* 0x000fc8000786c0ff */
[----:B------:R-:W-:-:S13]  /*7a70*/  PLOP3.LUT P1, PT, P1, P3, PT, 0x2f, 0xf2 ;  /* 0x0000000000f2781c */ /* 0x000fda0000f26577 */
[----:B------:R-:W-:Y:S05]  /*7a80*/  @P1 BRA `(.L_x_248) ;  /* 0x00000004001c1947 */ /* 0x000fea0003800000 */
[----:B------:R-:W-:-:S04]  /*7a90*/  LOP3.LUT P1, RZ, R21, 0x7fffffff, RZ, 0xc0, !PT ;  /* 0x7fffffff15ff7812 */ /* 0x000fc8000782c0ff */
[----:B------:R-:W-:-:S13]  /*7aa0*/  PLOP3.LUT P0, PT, P0, P1, PT, 0x2f, 0xf2 ;  /* 0x0000000000f2781c */ /* 0x000fda0000702577 */
[----:B------:R-:W-:Y:S05]  /*7ab0*/  @P0 BRA `(.L_x_249) ;  /* 0x0000000400040947 */ /* 0x000fea0003800000 */
[----:B------:R-:W-:Y:S02]  /*7ac0*/  ISETP.GE.AND P0, PT, R20, RZ, PT ;  /* 0x000000ff1400720c */ /* 0x000fe40003f06270 */
[----:B------:R-:W-:-:S11]  /*7ad0*/  ISETP.GE.AND P1, PT, R18, RZ, PT ;  /* 0x000000ff1200720c */ /* 0x000fd60003f26270 */
[----:B------:R-:W-:Y:S01]  /*7ae0*/  @P0 MOV R17, RZ ;  /* 0x000000ff00110202 */ /* 0x000fe20000000f00 */
[----:B------:R-:W-:Y:S01]  /*7af0*/  @!P0 FFMA R0, R0, 1.84467440737095516160e+19, RZ ;  /* 0x5f80000000008823 */ /* 0x000fe200000000ff */
[----:B------:R-:W-:Y:S01]  /*7b00*/  @!P0 MOV R17, 0xffffffc0 ;  /* 0xffffffc000118802 */ /* 0x000fe20000000f00 */
[----:B------:R-:W-:-:S03]  /*7b10*/  @!P1 FFMA R21, R21, 1.84467440737095516160e+19, RZ ;  /* 0x5f80000015159823 */ /* 0x000fc600000000ff */
[----:B------:R-:W-:-:S07]  /*7b20*/  @!P1 IADD3 R17, PT, PT, R17, 0x40, RZ ;  /* 0x0000004011119810 */ /* 0x000fce0007ffe0ff */
.L_x_245:
[----:B------:R-:W-:Y:S01]  /*7b30*/  LEA R18, R16, 0xc0800000, 0x17 ;  /* 0xc080000010127811 */ /* 0x000fe200078eb8ff */
[----:B------:R-:W-:Y:S01]  /*7b40*/  BSSY.RECONVERGENT B1, `(.L_x_250) ;  /* 0x0000036000017945 */ /* 0x000fe20003800200 */
[----:B------:R-:W-:Y:S02]  /*7b50*/  IADD3 R19, PT, PT, R19, -0x7f, RZ ;  /* 0xffffff8113137810 */ /* 0x000fe40007ffe0ff */
[----:B------:R-:W-:-:S03]  /*7b60*/  IADD3 R18, PT, PT, -R18, R21, RZ ;  /* 0x0000001512127210 */ /* 0x000fc60007ffe1ff */
[C---:B------:R-:W-:Y:S01]  /*7b70*/  IMAD R0, R19.reuse, -0x800000, R0 ;  /* 0xff80000013007824 */ /* 0x040fe200078e0200 */
[----:B------:R0:W1:Y:S01]  /*7b80*/  MUFU.RCP R20, R18 ;  /* 0x0000001200147308 */ /* 0x0000620000001000 */
[----:B------:R-:W-:-:S04]  /*7b90*/  IADD3 R19, PT, PT, R19, 0x7f, -R16 ;  /* 0x0000007f13137810 */ /* 0x000fc80007ffe810 */
[----:B------:R-:W-:Y:S01]  /*7ba0*/  IADD3 R17, PT, PT, R19, R17, RZ ;  /* 0x0000001113117210 */ /* 0x000fe20007ffe0ff */
[----:B0-----:R-:W-:-:S04]  /*7bb0*/  FADD.FTZ R18, -R18, -RZ ;  /* 0x800000ff12127221 */ /* 0x001fc80000010100 */
[----:B-1----:R-:W-:-:S04]  /*7bc0*/  FFMA R21, R20, R18, 1 ;  /* 0x3f80000014157423 */ /* 0x002fc80000000012 */
[----:B------:R-:W-:-:S04]  /*7bd0*/  FFMA R20, R20, R21, R20 ;  /* 0x0000001514147223 */ /* 0x000fc80000000014 */
[----:B------:R-:W-:-:S04]  /*7be0*/  FFMA R21, R0, R20, RZ ;  /* 0x0000001400157223 */ /* 0x000fc800000000ff */
[----:B------:R-:W-:-:S04]  /*7bf0*/  FFMA R22, R18, R21, R0 ;  /* 0x0000001512167223 */ /* 0x000fc80000000000 */
[----:B------:R-:W-:-:S04]  /*7c00*/  FFMA R22, R20, R22, R21 ;  /* 0x0000001614167223 */ /* 0x000fc80000000015 */
[----:B------:R-:W-:-:S04]  /*7c10*/  FFMA R0, R18, R22, R0 ;  /* 0x0000001612007223 */ /* 0x000fc80000000000 */
[----:B------:R-:W-:-:S05]  /*7c20*/  FFMA R18, R20, R0, R22 ;  /* 0x0000000014127223 */ /* 0x000fca0000000016 */
[----:B------:R-:W-:-:S04]  /*7c30*/  SHF.R.U32.HI R16, RZ, 0x17, R18 ;  /* 0x00000017ff107819 */ /* 0x000fc80000011612 */
[----:B------:R-:W-:-:S04]  /*7c40*/  LOP3.LUT R16, R16, 0xff, RZ, 0xc0, !PT ;  /* 0x000000ff10107812 */ /* 0x000fc800078ec0ff */
[----:B------:R-:W-:-:S04]  /*7c50*/  IADD3 R16, PT, PT, R16, R17, RZ ;  /* 0x0000001110107210 */ /* 0x000fc80007ffe0ff */
[----:B------:R-:W-:-:S04]  /*7c60*/  IADD3 R19, PT, PT, R16, -0x1, RZ ;  /* 0xffffffff10137810 */ /* 0x000fc80007ffe0ff */
[----:B------:R-:W-:-:S13]  /*7c70*/  ISETP.GE.U32.AND P0, PT, R19, 0xfe, PT ;  /* 0x000000fe1300780c */ /* 0x000fda0003f06070 */
[----:B------:R-:W-:Y:S05]  /*7c80*/  @!P0 BRA `(.L_x_251) ;  /* 0x0000000000808947 */ /* 0x000fea0003800000 */
[----:B------:R-:W-:-:S13]  /*7c90*/  ISETP.GT.AND P0, PT, R16, 0xfe, PT ;  /* 0x000000fe1000780c */ /* 0x000fda0003f04270 */
[----:B------:R-:W-:Y:S05]  /*7ca0*/  @P0 BRA `(.L_x_252) ;  /* 0x00000000006c0947 */ /* 0x000fea0003800000 */
[----:B------:R-:W-:-:S13]  /*7cb0*/  ISETP.GE.AND P0, PT, R16, 0x1, PT ;  /* 0x000000011000780c */ /* 0x000fda0003f06270 */
[----:B------:R-:W-:Y:S05]  /*7cc0*/  @P0 BRA `(.L_x_253) ;  /* 0x0000000000740947 */ /* 0x000fea0003800000 */
[----:B------:R-:W-:Y:S02]  /*7cd0*/  ISETP.GE.AND P0, PT, R16, -0x18, PT ;  /* 0xffffffe81000780c */ /* 0x000fe40003f06270 */
[----:B------:R-:W-:-:S11]  /*7ce0*/  LOP3.LUT R18, R18, 0x80000000, RZ, 0xc0, !PT ;  /* 0x8000000012127812 */ /* 0x000fd600078ec0ff */
[----:B------:R-:W-:Y:S05]  /*7cf0*/  @!P0 BRA `(.L_x_253) ;  /* 0x0000000000688947 */ /* 0x000fea0003800000 */
[CCC-:B------:R-:W-:Y:S01]  /*7d00*/  FFMA.RZ R17, R20.reuse, R0.reuse, R22.reuse ;  /* 0x0000000014117223 */ /* 0x1c0fe2000000c016 */
[CCC-:B------:R-:W-:Y:S01]  /*7d10*/  FFMA.RP R19, R20.reuse, R0.reuse, R22.reuse ;  /* 0x0000000014137223 */ /* 0x1c0fe20000008016 */
[----:B------:R-:W-:Y:S01]  /*7d20*/  FFMA.RM R20, R20, R0, R22 ;  /* 0x0000000014147223 */ /* 0x000fe20000004016 */
[C---:B------:R-:W-:Y:S02]  /*7d30*/  IADD3 R0, PT, PT, R16.reuse, 0x20, RZ ;  /* 0x0000002010007810 */ /* 0x040fe40007ffe0ff */
[----:B------:R-:W-:Y:S02]  /*7d40*/  LOP3.LUT R17, R17, 0x7fffff, RZ, 0xc0, !PT ;  /* 0x007fffff11117812 */ /* 0x000fe400078ec0ff */
[C---:B------:R-:W-:Y:S02]  /*7d50*/  ISETP.NE.AND P3, PT, R16.reuse, RZ, PT ;  /* 0x000000ff1000720c */ /* 0x040fe40003f65270 */
[----:B------:R-:W-:Y:S02]  /*7d60*/  LOP3.LUT R17, R17, 0x800000, RZ, 0xfc, !PT ;  /* 0x0080000011117812 */ /* 0x000fe400078efcff */
[----:B------:R-:W-:-:S02]  /*7d70*/  ISETP.NE.AND P1, PT, R16, RZ, PT ;  /* 0x000000ff1000720c */ /* 0x000fc40003f25270 */
[----:B------:R-:W-:Y:S02]  /*7d80*/  IADD3 R16, PT, PT, -R16, RZ, RZ ;  /* 0x000000ff10107210 */ /* 0x000fe40007ffe1ff */
[----:B------:R-:W-:Y:S02]  /*7d90*/  SHF.L.U32 R0, R17, R0, RZ ;  /* 0x0000000011007219 */ /* 0x000fe400000006ff */
[----:B------:R-:W-:Y:S02]  /*7da0*/  FSETP.NEU.FTZ.AND P0, PT, R19, R20, PT ;  /* 0x000000141300720b */ /* 0x000fe40003f1d000 */
[----:B------:R-:W-:Y:S02]  /*7db0*/  SEL R16, R16, RZ, P3 ;  /* 0x000000ff10107207 */ /* 0x000fe40001800000 */
[----:B------:R-:W-:Y:S02]  /*7dc0*/  ISETP.NE.AND P1, PT, R0, RZ, P1 ;  /* 0x000000ff0000720c */ /* 0x000fe40000f25270 */
[----:B------:R-:W-:-:S02]  /*7dd0*/  SHF.R.U32.HI R17, RZ, R16, R17 ;  /* 0x00000010ff117219 */ /* 0x000fc40000011611 */
[----:B------:R-:W-:Y:S02]  /*7de0*/  PLOP3.LUT P0, PT, P0, P1, PT, 0xf8, 0x8f ;  /* 0x00000000008f781c */ /* 0x000fe40000703f70 */
[----:B------:R-:W-:Y:S02]  /*7df0*/  SHF.R.U32.HI R16, RZ, 0x1, R17 ;  /* 0x00000001ff107819 */ /* 0x000fe40000011611 */
[----:B------:R-:W-:-:S04]  /*7e00*/  SEL R0, RZ, 0x1, !P0 ;  /* 0x00000001ff007807 */ /* 0x000fc80004000000 */
[----:B------:R-:W-:-:S04]  /*7e10*/  LOP3.LUT R0, R0, 0x1, R16, 0xf8, !PT ;  /* 0x0000000100007812 */ /* 0x000fc800078ef810 */
[----:B------:R-:W-:-:S04]  /*7e20*/  LOP3.LUT R0, R0, R17, RZ, 0xc0, !PT ;  /* 0x0000001100007212 */ /* 0x000fc800078ec0ff */
[----:B------:R-:W-:-:S04]  /*7e30*/  IADD3 R0, PT, PT, R16, R0, RZ ;  /* 0x0000000010007210 */ /* 0x000fc80007ffe0ff */
[----:B------:R-:W-:Y:S01]  /*7e40*/  LOP3.LUT R18, R0, R18, RZ, 0xfc, !PT ;  /* 0x0000001200127212 */ /* 0x000fe200078efcff */
[----:B------:R-:W-:Y:S06]  /*7e50*/  BRA `(.L_x_253) ;  /* 0x0000000000107947 */ /* 0x000fec0003800000 */
.L_x_252:
[----:B------:R-:W-:-:S04]  /*7e60*/  LOP3.LUT R18, R18, 0x80000000, RZ, 0xc0, !PT ;  /* 0x8000000012127812 */ /* 0x000fc800078ec0ff */
[----:B------:R-:W-:Y:S01]  /*7e70*/  LOP3.LUT R18, R18, 0x7f800000, RZ, 0xfc, !PT ;  /* 0x7f80000012127812 */ /* 0x000fe200078efcff */
[----:B------:R-:W-:Y:S06]  /*7e80*/  BRA `(.L_x_253) ;  /* 0x0000000000047947 */ /* 0x000fec0003800000 */
.L_x_251:
[----:B------:R-:W-:-:S07]  /*7e90*/  LEA R18, R17, R18, 0x17 ;  /* 0x0000001211127211 */ /* 0x000fce00078eb8ff */
.L_x_253:
[----:B------:R-:W-:Y:S05]  /*7ea0*/  BSYNC.RECONVERGENT B1 ;  /* 0x0000000000017941 */ /* 0x000fea0003800200 */
.L_x_250:
[----:B------:R-:W-:Y:S01]  /*7eb0*/  MOV R0, R18 ;  /* 0x0000001200007202 */ /* 0x000fe20000000f00 */
[----:B------:R-:W-:Y:S06]  /*7ec0*/  BRA `(.L_x_254) ;  /* 0x0000000000207947 */ /* 0x000fec0003800000 */
.L_x_249:
[----:B------:R-:W-:-:S04]  /*7ed0*/  LOP3.LUT R0, R21, 0x80000000, R0, 0x48, !PT ;  /* 0x8000000015007812 */ /* 0x000fc800078e4800 */
[----:B------:R-:W-:Y:S01]  /*7ee0*/  LOP3.LUT R0, R0, 0x7f800000, RZ, 0xfc, !PT ;  /* 0x7f80000000007812 */ /* 0x000fe200078efcff */
[----:B------:R-:W-:Y:S06]  /*7ef0*/  BRA `(.L_x_254) ;  /* 0x0000000000147947 */ /* 0x000fec0003800000 */
.L_x_248:
[----:B------:R-:W-:Y:S01]  /*7f00*/  LOP3.LUT R0, R21, 0x80000000, R0, 0x48, !PT ;  /* 0x8000000015007812 */ /* 0x000fe200078e4800 */
[----:B------:R-:W-:Y:S06]  /*7f10*/  BRA `(.L_x_254) ;  /* 0x00000000000c7947 */ /* 0x000fec0003800000 */
.L_x_247:
[----:B------:R-:W0:Y:S01]  /*7f20*/  MUFU.RSQ R0, -QNAN ;  /* 0xffc0000000007908 */ /* 0x000e220000001400 */
[----:B------:R-:W-:Y:S05]  /*7f30*/  BRA `(.L_x_254) ;  /* 0x0000000000047947 */ /* 0x000fea0003800000 */
.L_x_246:
[----:B------:R-:W-:-:S07]  /*7f40*/  FADD.FTZ R0, R0, R21 ;  /* 0x0000001500007221 */ /* 0x000fce0000010000 */
.L_x_254:
[----:B------:R-:W-:Y:S05]  /*7f50*/  BSYNC.RECONVERGENT B0 ;  /* 0x0000000000007941 */ /* 0x000fea0003800200 */
.L_x_244:
[----:B------:R-:W-:Y:S01]  /*7f60*/  HFMA2 R17, -RZ, RZ, 0, 0 ;  /* 0x00000000ff117431 */ /* 0x000fe200000001ff */
[----:B------:R-:W-:-:S04]  /*7f70*/  MOV R16, R14 ;  /* 0x0000000e00107202 */ /* 0x000fc80000000f00 */
[----:B0-----:R-:W-:Y:S05]  /*7f80*/  RET.REL.NODEC R16 `(_Z13simGlobalStepP6float3S0_i) ;  /* 0xffffff80101c7950 */ /* 0x001fea0003c3ffff */
.L_x_255:
[----:B------:R-:W-:-:S00]  /*7f90*/  BRA `(.L_x_255) ;  /* 0xfffffffc00fc7947 */ /* 0x000fc0000383ffff */
[----:B------:R-:W-:-:S00]  /*7fa0*/  NOP ;  /* 0x0000000000007918 */ /* 0x000fc00000000000 */
        /* <DEDUP_REMOVED lines=13> */
.L_x_257:


//--------------------- .nv.shared.reserved.0     --------------------------
	.section	.nv.shared.reserved.0,"aw",@nobits
	.weak		__nv_reservedSMEM_offset_0_alias
	.size		__nv_reservedSMEM_offset_0_alias, 0, 64
	.other		__nv_reservedSMEM_offset_0_alias,@"STO_CUDA_RESERVED_SHARED STV_DEFAULT"
__nv_reservedSMEM_offset_0_alias:
	.zero		0
	.zero		64


//--------------------- .nv.constant0._Z13simGlobalStepP6float3S0_i --------------------------
	.section	.nv.constant0._Z13simGlobalStepP6float3S0_i,"a",@progbits
	.sectionflags	@""
	.align	4
.nv.constant0._Z13simGlobalStepP6float3S0_i:
	.zero		916


//--------------------- SYMBOLS --------------------------

	.type		.nv.reservedSmem.offset0,@object
	.size		.nv.reservedSmem.offset0,0x4
